	.target	sm_90a

	.elftype	@"ET_EXEC"


//--------------------- .note.nv.tkinfo           --------------------------
	.section	.note.nv.tkinfo,"",@"SHT_NOTE"
	.sectionflags	@"SHF_NOTE_NV_TKINFO"
	.tkinfo
        /*0018*/ 	.word	0x00000002
        /*0030*/ 	.string	""
        /*0030*/ 	.string	"ptxas"
        /*0030*/ 	.string	"Cuda compilation tools, release 13.0, V13.0.88"
        /*0030*/ 	.string	"Build cuda_13.0.r13.0/compiler.36424714_0"
        /*0030*/ 	.string	"-arch sm_90a -m 64 "



//--------------------- .note.nv.cuinfo           --------------------------
	.section	.note.nv.cuinfo,"",@"SHT_NOTE"
	.sectionflags	@"SHF_NOTE_NV_CUINFO"
        /*0018*/ 	.short	0x0002
        /*001a*/ 	.short	0x005a
        /*001c*/ 	.short	0x0082
	.zero		2


//--------------------- .nv.info                  --------------------------
	.section	.nv.info,"",@"SHT_CUDA_INFO"
	.align	4


	//----- nvinfo : EIATTR_REGCOUNT
	.align		4
        /*0000*/ 	.byte	0x04, 0x2f
        /*0002*/ 	.short	(.L_12 - .L_11)
	.align		4
.L_11:
        /*0004*/ 	.word	index@(_ZN7cutlass13device_kernelINS_4gemm6kernel13GemmUniversalIN4cute5tupleIJiiiiEEENS1_10collective13CollectiveMmaINS1_37MainloopSm90TmaGmmaWarpSpecializedFP8ILi18ENS5_IJNS4_1CILi1EEESB_SB_EEENS1_32KernelTmaWarpSpecializedPingpongEEENS5_IJNSA_ILi64EEENSA_ILi128EEESF_EEENS_12float_e5m2_tENS5_IJlSB_lEEENS_12float_e4m3_tESJ_NS4_8TiledMMAINS4_8MMA_AtomIJNS4_4SM904GMMA31MMA_64x128x32_F32E5M2E4M3_SS_TNILNSO_7ScaleInE1ELSQ_1EEEEEENS4_6LayoutISC_NS5_IJNSA_ILi0EEESU_SU_EEEEENS5_IJNS4_10UnderscoreESX_SX_EEEEENS4_13SM90_TMA_LOADENS4_14ComposedLayoutINS4_7SwizzleILi2ELi4ELi3EEENS4_18smem_ptr_flag_bitsILi8EEENST_INS5_IJNSA_ILi8EEESF_EEENS5_IJSF_SB_EEEEEEEvNS4_8identityES10_S1A_vS1B_EENS_8epilogue10collective6detail29Sm90TmaWarpSpecializedAdapterINS1E_15DefaultEpilogueISI_SJ_SJ_NS1D_6thread17LinearCombinationISI_Li1EffLNS1I_9ScaleType4KindE0ELNS_15FloatRoundStyleE2ESI_EENS1_15EpilogueDefaultEEEEEvvEEEEvNT_6ParamsE)
        /*0008*/ 	.word	0x000000a8


	//----- nvinfo : EIATTR_FRAME_SIZE
	.align		4
.L_12:
        /*000c*/ 	.byte	0x04, 0x11
        /*000e*/ 	.short	(.L_14 - .L_13)
	.align		4
.L_13:
        /*0010*/ 	.word	index@(_ZN7cutlass13device_kernelINS_4gemm6kernel13GemmUniversalIN4cute5tupleIJiiiiEEENS1_10collective13CollectiveMmaINS1_37MainloopSm90TmaGmmaWarpSpecializedFP8ILi18ENS5_IJNS4_1CILi1EEESB_SB_EEENS1_32KernelTmaWarpSpecializedPingpongEEENS5_IJNSA_ILi64EEENSA_ILi128EEESF_EEENS_12float_e5m2_tENS5_IJlSB_lEEENS_12float_e4m3_tESJ_NS4_8TiledMMAINS4_8MMA_AtomIJNS4_4SM904GMMA31MMA_64x128x32_F32E5M2E4M3_SS_TNILNSO_7ScaleInE1ELSQ_1EEEEEENS4_6LayoutISC_NS5_IJNSA_ILi0EEESU_SU_EEEEENS5_IJNS4_10UnderscoreESX_SX_EEEEENS4_13SM90_TMA_LOADENS4_14ComposedLayoutINS4_7SwizzleILi2ELi4ELi3EEENS4_18smem_ptr_flag_bitsILi8EEENST_INS5_IJNSA_ILi8EEESF_EEENS5_IJSF_SB_EEEEEEEvNS4_8identityES10_S1A_vS1B_EENS_8epilogue10collective6detail29Sm90TmaWarpSpecializedAdapterINS1E_15DefaultEpilogueISI_SJ_SJ_NS1D_6thread17LinearCombinationISI_Li1EffLNS1I_9ScaleType4KindE0ELNS_15FloatRoundStyleE2ESI_EENS1_15EpilogueDefaultEEEEEvvEEEEvNT_6ParamsE)
        /*0014*/ 	.word	0x00000000


	//----- nvinfo : EIATTR_MIN_STACK_SIZE
	.align		4
.L_14:
        /*0018*/ 	.byte	0x04, 0x12
        /*001a*/ 	.short	(.L_16 - .L_15)
	.align		4
.L_15:
        /*001c*/ 	.word	index@(_ZN7cutlass13device_kernelINS_4gemm6kernel13GemmUniversalIN4cute5tupleIJiiiiEEENS1_10collective13CollectiveMmaINS1_37MainloopSm90TmaGmmaWarpSpecializedFP8ILi18ENS5_IJNS4_1CILi1EEESB_SB_EEENS1_32KernelTmaWarpSpecializedPingpongEEENS5_IJNSA_ILi64EEENSA_ILi128EEESF_EEENS_12float_e5m2_tENS5_IJlSB_lEEENS_12float_e4m3_tESJ_NS4_8TiledMMAINS4_8MMA_AtomIJNS4_4SM904GMMA31MMA_64x128x32_F32E5M2E4M3_SS_TNILNSO_7ScaleInE1ELSQ_1EEEEEENS4_6LayoutISC_NS5_IJNSA_ILi0EEESU_SU_EEEEENS5_IJNS4_10UnderscoreESX_SX_EEEEENS4_13SM90_TMA_LOADENS4_14ComposedLayoutINS4_7SwizzleILi2ELi4ELi3EEENS4_18smem_ptr_flag_bitsILi8EEENST_INS5_IJNSA_ILi8EEESF_EEENS5_IJSF_SB_EEEEEEEvNS4_8identityES10_S1A_vS1B_EENS_8epilogue10collective6detail29Sm90TmaWarpSpecializedAdapterINS1E_15DefaultEpilogueISI_SJ_SJ_NS1D_6thread17LinearCombinationISI_Li1EffLNS1I_9ScaleType4KindE0ELNS_15FloatRoundStyleE2ESI_EENS1_15EpilogueDefaultEEEEEvvEEEEvNT_6ParamsE)
        /*0020*/ 	.word	0x00000000
.L_16:


//--------------------- .nv.compat                --------------------------
	.section	.nv.compat,"",@"SHT_CUDA_COMPAT_INFO"
	.align	4
        /*0000*/ 	.byte	0x02, 0x09, 0x01, 0x00, 0x02, 0x02, 0x04, 0x00, 0x02, 0x05, 0x05, 0x00, 0x03, 0x07, 0x01, 0x01
        /*0010*/ 	.byte	0x02, 0x03, 0x01, 0x00, 0x02, 0x06, 0x01, 0x00, 0x04, 0x0b, 0x08, 0x00, 0x00, 0x00, 0x00, 0x00
        /*0020*/ 	.byte	0x00, 0x00, 0x00, 0x00


//--------------------- .nv.info._ZN7cutlass13device_kernelINS_4gemm6kernel13GemmUniversalIN4cute5tupleIJiiiiEEENS1_10collective13CollectiveMmaINS1_37MainloopSm90TmaGmmaWarpSpecializedFP8ILi18ENS5_IJNS4_1CILi1EEESB_SB_EEENS1_32KernelTmaWarpSpecializedPingpongEEENS5_IJNSA_ILi64EEENSA_ILi128EEESF_EEENS_12float_e5m2_tENS5_IJlSB_lEEENS_12float_e4m3_tESJ_NS4_8TiledMMAINS4_8MMA_AtomIJNS4_4SM904GMMA31MMA_64x128x32_F32E5M2E4M3_SS_TNILNSO_7ScaleInE1ELSQ_1EEEEEENS4_6LayoutISC_NS5_IJNSA_ILi0EEESU_SU_EEEEENS5_IJNS4_10UnderscoreESX_SX_EEEEENS4_13SM90_TMA_LOADENS4_14ComposedLayoutINS4_7SwizzleILi2ELi4ELi3EEENS4_18smem_ptr_flag_bitsILi8EEENST_INS5_IJNSA_ILi8EEESF_EEENS5_IJSF_SB_EEEEEEEvNS4_8identityES10_S1A_vS1B_EENS_8epilogue10collective6detail29Sm90TmaWarpSpecializedAdapterINS1E_15DefaultEpilogueISI_SJ_SJ_NS1D_6thread17LinearCombinationISI_Li1EffLNS1I_9ScaleType4KindE0ELNS_15FloatRoundStyleE2ESI_EENS1_15EpilogueDefaultEEEEEvvEEEEvNT_6ParamsE --------------------------
	.section	.nv.info._ZN7cutlass13device_kernelINS_4gemm6kernel13GemmUniversalIN4cute5tupleIJiiiiEEENS1_10collective13CollectiveMmaINS1_37MainloopSm90TmaGmmaWarpSpecializedFP8ILi18ENS5_IJNS4_1CILi1EEESB_SB_EEENS1_32KernelTmaWarpSpecializedPingpongEEENS5_IJNSA_ILi64EEENSA_ILi128EEESF_EEENS_12float_e5m2_tENS5_IJlSB_lEEENS_12float_e4m3_tESJ_NS4_8TiledMMAINS4_8MMA_AtomIJNS4_4SM904GMMA31MMA_64x128x32_F32E5M2E4M3_SS_TNILNSO_7ScaleInE1ELSQ_1EEEEEENS4_6LayoutISC_NS5_IJNSA_ILi0EEESU_SU_EEEEENS5_IJNS4_10UnderscoreESX_SX_EEEEENS4_13SM90_TMA_LOADENS4_14ComposedLayoutINS4_7SwizzleILi2ELi4ELi3EEENS4_18smem_ptr_flag_bitsILi8EEENST_INS5_IJNSA_ILi8EEESF_EEENS5_IJSF_SB_EEEEEEEvNS4_8identityES10_S1A_vS1B_EENS_8epilogue10collective6detail29Sm90TmaWarpSpecializedAdapterINS1E_15DefaultEpilogueISI_SJ_SJ_NS1D_6thread17LinearCombinationISI_Li1EffLNS1I_9ScaleType4KindE0ELNS_15FloatRoundStyleE2ESI_EENS1_15EpilogueDefaultEEEEEvvEEEEvNT_6ParamsE,"",@"SHT_CUDA_INFO"
	.sectionflags	@""
	.align	4


	//----- nvinfo : EIATTR_CUDA_API_VERSION
	.align		4
        /*0000*/ 	.byte	0x04, 0x37
        /*0002*/ 	.short	(.L_18 - .L_17)
.L_17:
        /*0004*/ 	.word	0x00000082


	//----- nvinfo : EIATTR_KPARAM_INFO
	.align		4
.L_18:
        /*0008*/ 	.byte	0x04, 0x17
        /*000a*/ 	.short	(.L_20 - .L_19)
.L_19:
        /*000c*/ 	.word	0x00000000
        /*0010*/ 	.short	0x0000
        /*0012*/ 	.short	0x0070
        /*0014*/ 	.byte	0x00, 0xf0, 0x01, 0x10


	//----- nvinfo : EIATTR_SPARSE_MMA_MASK
	.align		4
.L_20:
        /*0018*/ 	.byte	0x03, 0x50
        /*001a*/ 	.short	0x0000


	//----- nvinfo : EIATTR_MAXREG_COUNT
	.align		4
        /*001c*/ 	.byte	0x03, 0x1b
        /*001e*/ 	.short	0x00a8


	//----- nvinfo : EIATTR_NUM_BARRIERS
	.align		4
        /*0020*/ 	.byte	0x02, 0x4c
        /*0022*/ 	.byte	0x01
	.zero		1


	//----- nvinfo : EIATTR_MERCURY_ISA_VERSION
	.align		4
        /*0024*/ 	.byte	0x03, 0x5f
        /*0026*/ 	.short	0x0101


	//----- nvinfo : EIATTR_INT_WARP_WIDE_INSTR_OFFSETS
	.align		4
        /*0028*/ 	.byte	0x04, 0x31
        /*002a*/ 	.short	(.L_22 - .L_21)


	//   ....[0]....
.L_21:
        /*002c*/ 	.word	0x00000610


	//   ....[1]....
        /*0030*/ 	.word	0x00000630


	//   ....[2]....
        /*0034*/ 	.word	0x000006b0


	//   ....[3]....
        /*0038*/ 	.word	0x000006c0


	//   ....[4]....
        /*003c*/ 	.word	0x000006d0


	//   ....[5]....
        /*0040*/ 	.word	0x000006f0


	//   ....[6]....
        /*0044*/ 	.word	0x00000740


	//   ....[7]....
        /*0048*/ 	.word	0x00000760


	//----- nvinfo : EIATTR_COOP_GROUP_MASK_REGIDS
	.align		4
.L_22:
        /*004c*/ 	.byte	0x04, 0x29
        /*004e*/ 	.short	(.L_24 - .L_23)


	//   ....[0]....
.L_23:
        /*0050*/ 	.word	0xffffffff


	//   ....[1]....
        /*0054*/ 	.word	0xffffffff


	//   ....[2]....
        /*0058*/ 	.word	0xffffffff


	//   ....[3]....
        /*005c*/ 	.word	0xffffffff


	//   ....[4]....
        /*0060*/ 	.word	0xffffffff


	//   ....[5]....
        /*0064*/ 	.word	0xffffffff


	//----- nvinfo : EIATTR_COOP_GROUP_INSTR_OFFSETS
	.align		4
.L_24:
        /*0068*/ 	.byte	0x04, 0x28
        /*006a*/ 	.short	(.L_26 - .L_25)


	//   ....[0]....
.L_25:
        /*006c*/ 	.word	0x00000060


	//   ....[1]....
        /*0070*/ 	.word	0x00000070


	//   ....[2]....
        /*0074*/ 	.word	0x00000130


	//   ....[3]....
        /*0078*/ 	.word	0x000004b0


	//   ....[4]....
        /*007c*/ 	.word	0x000004f0


	//   ....[5]....
        /*0080*/ 	.word	0x00000530


	//----- nvinfo : EIATTR_REG_RECONFIG
	.align		4
.L_26:
        /*0084*/ 	.byte	0x01, 0x54
	.zero		2


	//----- nvinfo : EIATTR_MBARRIER_INSTR_OFFSETS
	.align		4
        /*0088*/ 	.byte	0x04, 0x39
        /*008a*/ 	.short	(.L_28 - .L_27)


	//   ....[0]....
.L_27:
        /*008c*/ 	.word	0x00000250
        /*0090*/ 	.word	0x000000ff
        /*0094*/ 	.word	0x00000000
        /*0098*/ 	.short	0x0100
        /*009a*/ 	.byte	0x08
	.zero		1


	//   ....[1]....
        /*009c*/ 	.word	0x00000260
        /*00a0*/ 	.word	0x000000ff
        /*00a4*/ 	.word	0x00000090
        /*00a8*/ 	.short	0x0100
        /*00aa*/ 	.byte	0x08
	.zero		1


	//   ....[2]....
        /*00ac*/ 	.word	0x00000270
        /*00b0*/ 	.word	0x000000ff
        /*00b4*/ 	.word	0x00000008
        /*00b8*/ 	.short	0x0100
        /*00ba*/ 	.byte	0x08
	.zero		1


	//   ....[3]....
        /*00bc*/ 	.word	0x00000280
        /*00c0*/ 	.word	0x000000ff
        /*00c4*/ 	.word	0x00000098
        /*00c8*/ 	.short	0x0100
        /*00ca*/ 	.byte	0x08
	.zero		1


	//   ....[4]....
        /*00cc*/ 	.word	0x00000290
        /*00d0*/ 	.word	0x000000ff
        /*00d4*/ 	.word	0x00000010
        /*00d8*/ 	.short	0x0100
        /*00da*/ 	.byte	0x08
	.zero		1


	//   ....[5]....
        /*00dc*/ 	.word	0x000002a0
        /*00e0*/ 	.word	0x000000ff
        /*00e4*/ 	.word	0x000000a0
        /*00e8*/ 	.short	0x0100
        /*00ea*/ 	.byte	0x08
	.zero		1


	//   ....[6]....
        /*00ec*/ 	.word	0x000002b0
        /*00f0*/ 	.word	0x000000ff
        /*00f4*/ 	.word	0x00000018
        /*00f8*/ 	.short	0x0100
        /*00fa*/ 	.byte	0x08
	.zero		1


	//   ....[7]....
        /*00fc*/ 	.word	0x000002c0
        /*0100*/ 	.word	0x000000ff
        /*0104*/ 	.word	0x000000a8
        /*0108*/ 	.short	0x0100
        /*010a*/ 	.byte	0x08
	.zero		1


	//   ....[8]....
        /*010c*/ 	.word	0x000002d0
        /*0110*/ 	.word	0x000000ff
        /*0114*/ 	.word	0x00000020
        /*0118*/ 	.short	0x0100
        /*011a*/ 	.byte	0x08
	.zero		1


	//   ....[9]....
        /*011c*/ 	.word	0x000002e0
        /*0120*/ 	.word	0x000000ff
        /*0124*/ 	.word	0x000000b0
        /*0128*/ 	.short	0x0100
        /*012a*/ 	.byte	0x08
	.zero		1


	//   ....[10]....
        /*012c*/ 	.word	0x000002f0
        /*0130*/ 	.word	0x000000ff
        /*0134*/ 	.word	0x00000028
        /*0138*/ 	.short	0x0100
        /*013a*/ 	.byte	0x08
	.zero		1


	//   ....[11]....
        /*013c*/ 	.word	0x00000300
        /*0140*/ 	.word	0x000000ff
        /*0144*/ 	.word	0x000000b8
        /*0148*/ 	.short	0x0100
        /*014a*/ 	.byte	0x08
	.zero		1


	//   ....[12]....
        /*014c*/ 	.word	0x00000310
        /*0150*/ 	.word	0x000000ff
        /*0154*/ 	.word	0x00000030
        /*0158*/ 	.short	0x0100
        /*015a*/ 	.byte	0x08
	.zero		1


	//   ....[13]....
        /*015c*/ 	.word	0x00000320
        /*0160*/ 	.word	0x000000ff
        /*0164*/ 	.word	0x000000c0
        /*0168*/ 	.short	0x0100
        /*016a*/ 	.byte	0x08
	.zero		1


	//   ....[14]....
        /*016c*/ 	.word	0x00000330
        /*0170*/ 	.word	0x000000ff
        /*0174*/ 	.word	0x00000038
        /*0178*/ 	.short	0x0100
        /*017a*/ 	.byte	0x08
	.zero		1


	//   ....[15]....
        /*017c*/ 	.word	0x00000340
        /*0180*/ 	.word	0x000000ff
        /*0184*/ 	.word	0x000000c8
        /*0188*/ 	.short	0x0100
        /*018a*/ 	.byte	0x08
	.zero		1


	//   ....[16]....
        /*018c*/ 	.word	0x00000350
        /*0190*/ 	.word	0x000000ff
        /*0194*/ 	.word	0x00000040
        /*0198*/ 	.short	0x0100
        /*019a*/ 	.byte	0x08
	.zero		1


	//   ....[17]....
        /*019c*/ 	.word	0x00000360
        /*01a0*/ 	.word	0x000000ff
        /*01a4*/ 	.word	0x000000d0
        /*01a8*/ 	.short	0x0100
        /*01aa*/ 	.byte	0x08
	.zero		1


	//   ....[18]....
        /*01ac*/ 	.word	0x00000370
        /*01b0*/ 	.word	0x000000ff
        /*01b4*/ 	.word	0x00000048
        /*01b8*/ 	.short	0x0100
        /*01ba*/ 	.byte	0x08
	.zero		1


	//   ....[19]....
        /*01bc*/ 	.word	0x00000380
        /*01c0*/ 	.word	0x000000ff
        /*01c4*/ 	.word	0x000000d8
        /*01c8*/ 	.short	0x0100
        /*01ca*/ 	.byte	0x08
	.zero		1


	//   ....[20]....
        /*01cc*/ 	.word	0x00000390
        /*01d0*/ 	.word	0x000000ff
        /*01d4*/ 	.word	0x00000050
        /*01d8*/ 	.short	0x0100
        /*01da*/ 	.byte	0x08
	.zero		1


	//   ....[21]....
        /*01dc*/ 	.word	0x000003a0
        /*01e0*/ 	.word	0x000000ff
        /*01e4*/ 	.word	0x000000e0
        /*01e8*/ 	.short	0x0100
        /*01ea*/ 	.byte	0x08
	.zero		1


	//   ....[22]....
        /*01ec*/ 	.word	0x000003b0
        /*01f0*/ 	.word	0x000000ff
        /*01f4*/ 	.word	0x00000058
        /*01f8*/ 	.short	0x0100
        /*01fa*/ 	.byte	0x08
	.zero		1


	//   ....[23]....
        /*01fc*/ 	.word	0x000003c0
        /*0200*/ 	.word	0x000000ff
        /*0204*/ 	.word	0x000000e8
        /*0208*/ 	.short	0x0100
        /*020a*/ 	.byte	0x08
	.zero		1


	//   ....[24]....
        /*020c*/ 	.word	0x000003d0
        /*0210*/ 	.word	0x000000ff
        /*0214*/ 	.word	0x00000060
        /*0218*/ 	.short	0x0100
        /*021a*/ 	.byte	0x08
	.zero		1


	//   ....[25]....
        /*021c*/ 	.word	0x000003e0
        /*0220*/ 	.word	0x000000ff
        /*0224*/ 	.word	0x000000f0
        /*0228*/ 	.short	0x0100
        /*022a*/ 	.byte	0x08
	.zero		1


	//   ....[26]....
        /*022c*/ 	.word	0x000003f0
        /*0230*/ 	.word	0x000000ff
        /*0234*/ 	.word	0x00000068
        /*0238*/ 	.short	0x0100
        /*023a*/ 	.byte	0x08
	.zero		1


	//   ....[27]....
        /*023c*/ 	.word	0x00000400
        /*0240*/ 	.word	0x000000ff
        /*0244*/ 	.word	0x000000f8
        /*0248*/ 	.short	0x0100
        /*024a*/ 	.byte	0x08
	.zero		1


	//   ....[28]....
        /*024c*/ 	.word	0x00000410
        /*0250*/ 	.word	0x000000ff
        /*0254*/ 	.word	0x00000070
        /*0258*/ 	.short	0x0100
        /*025a*/ 	.byte	0x08
	.zero		1


	//   ....[29]....
        /*025c*/ 	.word	0x00000420
        /*0260*/ 	.word	0x000000ff
        /*0264*/ 	.word	0x00000100
        /*0268*/ 	.short	0x0100
        /*026a*/ 	.byte	0x08
	.zero		1


	//   ....[30]....
        /*026c*/ 	.word	0x00000430
        /*0270*/ 	.word	0x000000ff
        /*0274*/ 	.word	0x00000078
        /*0278*/ 	.short	0x0100
        /*027a*/ 	.byte	0x08
	.zero		1


	//   ....[31]....
        /*027c*/ 	.word	0x00000440
        /*0280*/ 	.word	0x000000ff
        /*0284*/ 	.word	0x00000108
        /*0288*/ 	.short	0x0100
        /*028a*/ 	.byte	0x08
	.zero		1


	//   ....[32]....
        /*028c*/ 	.word	0x00000450
        /*0290*/ 	.word	0x000000ff
        /*0294*/ 	.word	0x00000080
        /*0298*/ 	.short	0x0100
        /*029a*/ 	.byte	0x08
	.zero		1


	//   ....[33]....
        /*029c*/ 	.word	0x00000460
        /*02a0*/ 	.word	0x000000ff
        /*02a4*/ 	.word	0x00000110
        /*02a8*/ 	.short	0x0100
        /*02aa*/ 	.byte	0x08
	.zero		1


	//   ....[34]....
        /*02ac*/ 	.word	0x00000470
        /*02b0*/ 	.word	0x000000ff
        /*02b4*/ 	.word	0x00000088
        /*02b8*/ 	.short	0x0100
        /*02ba*/ 	.byte	0x08
	.zero		1


	//   ....[35]....
        /*02bc*/ 	.word	0x00000480
        /*02c0*/ 	.word	0x000000ff
        /*02c4*/ 	.word	0x00000118
        /*02c8*/ 	.short	0x0100
        /*02ca*/ 	.byte	0x08
	.zero		1


	//   ....[36]....
        /*02cc*/ 	.word	0x000007a0
        /*02d0*/ 	.word	0x000000ff
        /*02d4*/ 	.word	0x00000150
        /*02d8*/ 	.short	0x0100
        /*02da*/ 	.byte	0x08
	.zero		1


	//   ....[37]....
        /*02dc*/ 	.word	0x00000810
        /*02e0*/ 	.word	0x000000ff
        /*02e4*/ 	.word	0x00000158
        /*02e8*/ 	.short	0x0100
        /*02ea*/ 	.byte	0x08
	.zero		1


	//   ....[38]....
        /*02ec*/ 	.word	0x00000830
        /*02f0*/ 	.word	0x000000ff
        /*02f4*/ 	.word	0x00000130
        /*02f8*/ 	.short	0x0100
        /*02fa*/ 	.byte	0x09
	.zero		1


	//   ....[39]....
        /*02fc*/ 	.word	0x00000840
        /*0300*/ 	.word	0x000000ff
        /*0304*/ 	.word	0x00000138
        /*0308*/ 	.short	0x0100
        /*030a*/ 	.byte	0x09
	.zero		1


	//   ....[40]....
        /*030c*/ 	.word	0x00000850
        /*0310*/ 	.word	0x000000ff
        /*0314*/ 	.word	0x00000140
        /*0318*/ 	.short	0x0100
        /*031a*/ 	.byte	0x09
	.zero		1


	//   ....[41]....
        /*031c*/ 	.word	0x00000860
        /*0320*/ 	.word	0x000000ff
        /*0324*/ 	.word	0x00000148
        /*0328*/ 	.short	0x0100
        /*032a*/ 	.byte	0x09
	.zero		1


	//   ....[42]....
        /*032c*/ 	.word	0x00001610
        /*0330*/ 	.word	0x000000ff
        /*0334*/ 	.word	0xfffffff8
        /*0338*/ 	.short	0x010a
        /*033a*/ 	.byte	0x0f
	.zero		1


	//   ....[43]....
        /*033c*/ 	.word	0x00001af0
        /*0340*/ 	.word	0x000000ff
        /*0344*/ 	.word	0x00000000
        /*0348*/ 	.short	0x010a
        /*034a*/ 	.byte	0x06
	.zero		1


	//   ....[44]....
        /*034c*/ 	.word	0x00001b30
        /*0350*/ 	.word	0x000000ff
        /*0354*/ 	.word	0x00000000
        /*0358*/ 	.short	0x010a
        /*035a*/ 	.byte	0x06
	.zero		1


	//   ....[45]....
        /*035c*/ 	.word	0x00002430
        /*0360*/ 	.word	0x000000ff
        /*0364*/ 	.word	0x00000000
        /*0368*/ 	.short	0x010a
        /*036a*/ 	.byte	0x09
	.zero		1


	//   ....[46]....
        /*036c*/ 	.word	0x00002470
        /*0370*/ 	.word	0x000000ff
        /*0374*/ 	.word	0x00000000
        /*0378*/ 	.short	0x010a
        /*037a*/ 	.byte	0x09
	.zero		1


	//   ....[47]....
        /*037c*/ 	.word	0x00002ad0
        /*0380*/ 	.word	0x000000ff
        /*0384*/ 	.word	0x00000000
        /*0388*/ 	.short	0x0101
        /*038a*/ 	.byte	0x08
	.zero		1


	//   ....[48]....
        /*038c*/ 	.word	0x00003040
        /*0390*/ 	.word	0x00000011
        /*0394*/ 	.word	0x00000000
        /*0398*/ 	.short	0x0101
        /*039a*/ 	.byte	0x16
	.zero		1


	//   ....[49]....
        /*039c*/ 	.word	0x00003120
        /*03a0*/ 	.word	0x000000ff
        /*03a4*/ 	.word	0x00000000
        /*03a8*/ 	.short	0x0101
        /*03aa*/ 	.byte	0x08
	.zero		1


	//   ....[50]....
        /*03ac*/ 	.word	0x000031d0
        /*03b0*/ 	.word	0x000000ff
        /*03b4*/ 	.word	0x00000008
        /*03b8*/ 	.short	0x010a
        /*03ba*/ 	.byte	0x0f
	.zero		1


	//   ....[51]....
        /*03bc*/ 	.word	0x00007a70
        /*03c0*/ 	.word	0x00000004
        /*03c4*/ 	.word	0x00000000
        /*03c8*/ 	.short	0x0101
        /*03ca*/ 	.byte	0x16
	.zero		1


	//   ....[52]....
        /*03cc*/ 	.word	0x00008350
        /*03d0*/ 	.word	0x00000013
        /*03d4*/ 	.word	0x00000090
        /*03d8*/ 	.short	0x010a
        /*03da*/ 	.byte	0x3f
	.zero		1


	//   ....[53]....
        /*03dc*/ 	.word	0x000086c0
        /*03e0*/ 	.word	0x0000000a
        /*03e4*/ 	.word	0x00000158
        /*03e8*/ 	.short	0x0101
        /*03ea*/ 	.byte	0x3f
	.zero		1


	//   ....[54]....
        /*03ec*/ 	.word	0x00008e20
        /*03f0*/ 	.word	0x00000005
        /*03f4*/ 	.word	0x00000000
        /*03f8*/ 	.short	0x010a
        /*03fa*/ 	.byte	0x3f
	.zero		1


	//   ....[55]....
        /*03fc*/ 	.word	0x00008ea0
        /*0400*/ 	.word	0x00000007
        /*0404*/ 	.word	0x00000000
        /*0408*/ 	.short	0x010a
        /*040a*/ 	.byte	0x3f
	.zero		1


	//   ....[56]....
        /*040c*/ 	.word	0x00008f30
        /*0410*/ 	.word	0x00000006
        /*0414*/ 	.word	0x00000000
        /*0418*/ 	.short	0x010a
        /*041a*/ 	.byte	0x3f
	.zero		1


	//   ....[57]....
        /*041c*/ 	.word	0x00008fc0
        /*0420*/ 	.word	0x00000009
        /*0424*/ 	.word	0x00000000
        /*0428*/ 	.short	0x010a
        /*042a*/ 	.byte	0x3f
	.zero		1


	//   ....[58]....
        /*042c*/ 	.word	0x00009050
        /*0430*/ 	.word	0x00000006
        /*0434*/ 	.word	0x00000000
        /*0438*/ 	.short	0x010a
        /*043a*/ 	.byte	0x3f
	.zero		1


	//   ....[59]....
        /*043c*/ 	.word	0x000090e0
        /*0440*/ 	.word	0x00000009
        /*0444*/ 	.word	0x00000000
        /*0448*/ 	.short	0x010a
        /*044a*/ 	.byte	0x3f
	.zero		1


	//   ....[60]....
        /*044c*/ 	.word	0x00009170
        /*0450*/ 	.word	0x00000006
        /*0454*/ 	.word	0x00000000
        /*0458*/ 	.short	0x010a
        /*045a*/ 	.byte	0x3f
	.zero		1


	//   ....[61]....
        /*045c*/ 	.word	0x00009200
        /*0460*/ 	.word	0x00000009
        /*0464*/ 	.word	0x00000000
        /*0468*/ 	.short	0x010a
        /*046a*/ 	.byte	0x3f
	.zero		1


	//   ....[62]....
        /*046c*/ 	.word	0x00009290
        /*0470*/ 	.word	0x00000006
        /*0474*/ 	.word	0x00000000
        /*0478*/ 	.short	0x010a
        /*047a*/ 	.byte	0x3f
	.zero		1


	//   ....[63]....
        /*047c*/ 	.word	0x00009320
        /*0480*/ 	.word	0x00000009
        /*0484*/ 	.word	0x00000000
        /*0488*/ 	.short	0x010a
        /*048a*/ 	.byte	0x3f
	.zero		1


	//   ....[64]....
        /*048c*/ 	.word	0x000093b0
        /*0490*/ 	.word	0x00000006
        /*0494*/ 	.word	0x00000000
        /*0498*/ 	.short	0x010a
        /*049a*/ 	.byte	0x3f
	.zero		1


	//   ....[65]....
        /*049c*/ 	.word	0x00009440
        /*04a0*/ 	.word	0x00000009
        /*04a4*/ 	.word	0x00000000
        /*04a8*/ 	.short	0x010a
        /*04aa*/ 	.byte	0x3f
	.zero		1


	//   ....[66]....
        /*04ac*/ 	.word	0x000094d0
        /*04b0*/ 	.word	0x00000006
        /*04b4*/ 	.word	0x00000000
        /*04b8*/ 	.short	0x010a
        /*04ba*/ 	.byte	0x3f
	.zero		1


	//   ....[67]....
        /*04bc*/ 	.word	0x00009560
        /*04c0*/ 	.word	0x00000009
        /*04c4*/ 	.word	0x00000000
        /*04c8*/ 	.short	0x010a
        /*04ca*/ 	.byte	0x3f
	.zero		1


	//   ....[68]....
        /*04cc*/ 	.word	0x000095f0
        /*04d0*/ 	.word	0x00000006
        /*04d4*/ 	.word	0x00000000
        /*04d8*/ 	.short	0x010a
        /*04da*/ 	.byte	0x3f
	.zero		1


	//   ....[69]....
        /*04dc*/ 	.word	0x00009680
        /*04e0*/ 	.word	0x00000009
        /*04e4*/ 	.word	0x00000000
        /*04e8*/ 	.short	0x010a
        /*04ea*/ 	.byte	0x3f
	.zero		1


	//   ....[70]....
        /*04ec*/ 	.word	0x00009710
        /*04f0*/ 	.word	0x00000006
        /*04f4*/ 	.word	0x00000000
        /*04f8*/ 	.short	0x010a
        /*04fa*/ 	.byte	0x3f
	.zero		1


	//   ....[71]....
        /*04fc*/ 	.word	0x000097a0
        /*0500*/ 	.word	0x00000003
        /*0504*/ 	.word	0x00000000
        /*0508*/ 	.short	0x010a
        /*050a*/ 	.byte	0x3f
	.zero		1


	//   ....[72]....
        /*050c*/ 	.word	0x00009810
        /*0510*/ 	.word	0x00000011
        /*0514*/ 	.word	0xfffffff8
        /*0518*/ 	.short	0x010a
        /*051a*/ 	.byte	0x3f
	.zero		1


	//   ....[73]....
        /*051c*/ 	.word	0x00009870
        /*0520*/ 	.word	0x00000011
        /*0524*/ 	.word	0x00000000
        /*0528*/ 	.short	0x010a
        /*052a*/ 	.byte	0x3f
	.zero		1


	//   ....[74]....
        /*052c*/ 	.word	0x000098d0
        /*0530*/ 	.word	0x00000012
        /*0534*/ 	.word	0x00000000
        /*0538*/ 	.short	0x010a
        /*053a*/ 	.byte	0x3f
	.zero		1


	//   ....[75]....
        /*053c*/ 	.word	0x00009930
        /*0540*/ 	.word	0x00000011
        /*0544*/ 	.word	0x00000008
        /*0548*/ 	.short	0x010a
        /*054a*/ 	.byte	0x3f
	.zero		1


	//   ....[76]....
        /*054c*/ 	.word	0x00009a00
        /*0550*/ 	.word	0x00000013
        /*0554*/ 	.word	0x00000090
        /*0558*/ 	.short	0x010a
        /*055a*/ 	.byte	0x3f
	.zero		1


	//   ....[77]....
        /*055c*/ 	.word	0x00009ae0
        /*0560*/ 	.word	0x00000005
        /*0564*/ 	.word	0x00000000
        /*0568*/ 	.short	0x010a
        /*056a*/ 	.byte	0x3f
	.zero		1


	//   ....[78]....
        /*056c*/ 	.word	0x00009b30
        /*0570*/ 	.word	0x00000007
        /*0574*/ 	.word	0x00000000
        /*0578*/ 	.short	0x010a
        /*057a*/ 	.byte	0x3f
	.zero		1


	//   ....[79]....
        /*057c*/ 	.word	0x00009b80
        /*0580*/ 	.word	0x00000006
        /*0584*/ 	.word	0x00000000
        /*0588*/ 	.short	0x010a
        /*058a*/ 	.byte	0x3f
	.zero		1


	//   ....[80]....
        /*058c*/ 	.word	0x00009bd0
        /*0590*/ 	.word	0x00000009
        /*0594*/ 	.word	0x00000000
        /*0598*/ 	.short	0x010a
        /*059a*/ 	.byte	0x3f
	.zero		1


	//   ....[81]....
        /*059c*/ 	.word	0x00009c20
        /*05a0*/ 	.word	0x00000006
        /*05a4*/ 	.word	0x00000000
        /*05a8*/ 	.short	0x010a
        /*05aa*/ 	.byte	0x3f
	.zero		1


	//   ....[82]....
        /*05ac*/ 	.word	0x00009c70
        /*05b0*/ 	.word	0x00000009
        /*05b4*/ 	.word	0x00000000
        /*05b8*/ 	.short	0x010a
        /*05ba*/ 	.byte	0x3f
	.zero		1


	//   ....[83]....
        /*05bc*/ 	.word	0x00009cc0
        /*05c0*/ 	.word	0x00000006
        /*05c4*/ 	.word	0x00000000
        /*05c8*/ 	.short	0x010a
        /*05ca*/ 	.byte	0x3f
	.zero		1


	//   ....[84]....
        /*05cc*/ 	.word	0x00009d10
        /*05d0*/ 	.word	0x00000009
        /*05d4*/ 	.word	0x00000000
        /*05d8*/ 	.short	0x010a
        /*05da*/ 	.byte	0x3f
	.zero		1


	//   ....[85]....
        /*05dc*/ 	.word	0x00009d60
        /*05e0*/ 	.word	0x00000006
        /*05e4*/ 	.word	0x00000000
        /*05e8*/ 	.short	0x010a
        /*05ea*/ 	.byte	0x3f
	.zero		1


	//   ....[86]....
        /*05ec*/ 	.word	0x00009db0
        /*05f0*/ 	.word	0x00000009
        /*05f4*/ 	.word	0x00000000
        /*05f8*/ 	.short	0x010a
        /*05fa*/ 	.byte	0x3f
	.zero		1


	//   ....[87]....
        /*05fc*/ 	.word	0x00009e00
        /*0600*/ 	.word	0x00000006
        /*0604*/ 	.word	0x00000000
        /*0608*/ 	.short	0x010a
        /*060a*/ 	.byte	0x3f
	.zero		1


	//   ....[88]....
        /*060c*/ 	.word	0x00009e50
        /*0610*/ 	.word	0x00000009
        /*0614*/ 	.word	0x00000000
        /*0618*/ 	.short	0x010a
        /*061a*/ 	.byte	0x3f
	.zero		1


	//   ....[89]....
        /*061c*/ 	.word	0x00009ea0
        /*0620*/ 	.word	0x00000006
        /*0624*/ 	.word	0x00000000
        /*0628*/ 	.short	0x010a
        /*062a*/ 	.byte	0x3f
	.zero		1


	//   ....[90]....
        /*062c*/ 	.word	0x00009ef0
        /*0630*/ 	.word	0x00000009
        /*0634*/ 	.word	0x00000000
        /*0638*/ 	.short	0x010a
        /*063a*/ 	.byte	0x3f
	.zero		1


	//   ....[91]....
        /*063c*/ 	.word	0x00009f40
        /*0640*/ 	.word	0x00000006
        /*0644*/ 	.word	0x00000000
        /*0648*/ 	.short	0x010a
        /*064a*/ 	.byte	0x3f
	.zero		1


	//   ....[92]....
        /*064c*/ 	.word	0x00009f90
        /*0650*/ 	.word	0x00000009
        /*0654*/ 	.word	0x00000000
        /*0658*/ 	.short	0x010a
        /*065a*/ 	.byte	0x3f
	.zero		1


	//   ....[93]....
        /*065c*/ 	.word	0x00009fe0
        /*0660*/ 	.word	0x00000006
        /*0664*/ 	.word	0x00000000
        /*0668*/ 	.short	0x010a
        /*066a*/ 	.byte	0x3f
	.zero		1


	//----- nvinfo : EIATTR_NUM_MBARRIERS
	.align		4
.L_28:
        /*066c*/ 	.byte	0x03, 0x38
        /*066e*/ 	.short	0x002a


	//----- nvinfo : EIATTR_EXIT_INSTR_OFFSETS
	.align		4
        /*0670*/ 	.byte	0x04, 0x1c
        /*0672*/ 	.short	(.L_30 - .L_29)


	//   ....[0]....
.L_29:
        /*0674*/ 	.word	0x00001340


	//   ....[1]....
        /*0678*/ 	.word	0x000013a0


	//   ....[2]....
        /*067c*/ 	.word	0x00008080


	//   ....[3]....
        /*0680*/ 	.word	0x000080b0


	//   ....[4]....
        /*0684*/ 	.word	0x000097f0


	//----- nvinfo : EIATTR_MAX_THREADS
	.align		4
.L_30:
        /*0688*/ 	.byte	0x04, 0x05
        /*068a*/ 	.short	(.L_32 - .L_31)
.L_31:
        /*068c*/ 	.word	0x00000180
        /*0690*/ 	.word	0x00000001
        /*0694*/ 	.word	0x00000001


	//----- nvinfo : EIATTR_CRS_STACK_SIZE
	.align		4
.L_32:
        /*0698*/ 	.byte	0x04, 0x1e
        /*069a*/ 	.short	(.L_34 - .L_33)
.L_33:
        /*069c*/ 	.word	0x00000000


	//----- nvinfo : EIATTR_CBANK_PARAM_SIZE
	.align		4
.L_34:
        /*06a0*/ 	.byte	0x03, 0x19
        /*06a2*/ 	.short	0x0470


	//----- nvinfo : EIATTR_PARAM_CBANK
	.align		4
        /*06a4*/ 	.byte	0x04, 0x0a
        /*06a6*/ 	.short	(.L_36 - .L_35)
	.align		4
.L_35:
        /*06a8*/ 	.word	index@(.nv.constant0._ZN7cutlass13device_kernelINS_4gemm6kernel13GemmUniversalIN4cute5tupleIJiiiiEEENS1_10collective13CollectiveMmaINS1_37MainloopSm90TmaGmmaWarpSpecializedFP8ILi18ENS5_IJNS4_1CILi1EEESB_SB_EEENS1_32KernelTmaWarpSpecializedPingpongEEENS5_IJNSA_ILi64EEENSA_ILi128EEESF_EEENS_12float_e5m2_tENS5_IJlSB_lEEENS_12float_e4m3_tESJ_NS4_8TiledMMAINS4_8MMA_AtomIJNS4_4SM904GMMA31MMA_64x128x32_F32E5M2E4M3_SS_TNILNSO_7ScaleInE1ELSQ_1EEEEEENS4_6LayoutISC_NS5_IJNSA_ILi0EEESU_SU_EEEEENS5_IJNS4_10UnderscoreESX_SX_EEEEENS4_13SM90_TMA_LOADENS4_14ComposedLayoutINS4_7SwizzleILi2ELi4ELi3EEENS4_18smem_ptr_flag_bitsILi8EEENST_INS5_IJNSA_ILi8EEESF_EEENS5_IJSF_SB_EEEEEEEvNS4_8identityES10_S1A_vS1B_EENS_8epilogue10collective6detail29Sm90TmaWarpSpecializedAdapterINS1E_15DefaultEpilogueISI_SJ_SJ_NS1D_6thread17LinearCombinationISI_Li1EffLNS1I_9ScaleType4KindE0ELNS_15FloatRoundStyleE2ESI_EENS1_15EpilogueDefaultEEEEEvvEEEEvNT_6ParamsE)
        /*06ac*/ 	.short	0x0210
        /*06ae*/ 	.short	0x0470


	//----- nvinfo : EIATTR_SW_WAR
	.align		4
.L_36:
        /*06b0*/ 	.byte	0x04, 0x36
        /*06b2*/ 	.short	(.L_38 - .L_37)
.L_37:
        /*06b4*/ 	.word	0x00000008
.L_38:


//--------------------- .nv.callgraph             --------------------------
	.section	.nv.callgraph,"",@"SHT_CUDA_CALLGRAPH"
	.align	4
	.sectionentsize	8
	.align		4
        /*0000*/ 	.word	0x00000000
	.align		4
        /*0004*/ 	.word	0xffffffff
	.align		4
        /*0008*/ 	.word	0x00000000
	.align		4
        /*000c*/ 	.word	0xfffffffe
	.align		4
        /*0010*/ 	.word	0x00000000
	.align		4
        /*0014*/ 	.word	0xfffffffd
	.align		4
        /*0018*/ 	.word	0x00000000
	.align		4
        /*001c*/ 	.word	0xfffffffc


//--------------------- .nv.constant4             --------------------------
	.section	.nv.constant4,"a",@progbits
	.align	8
	.align		8
.nv.constant4:
        /*0000*/ 	.dword	_ZN40_INTERNAL_2f8f0dc6_4_k_cu_19d3327d_198994cuda3std3__45__cpo5beginE
	.align		8
        /*0008*/ 	.dword	_ZN40_INTERNAL_2f8f0dc6_4_k_cu_19d3327d_198994cuda3std3__45__cpo3endE
	.align		8
        /*0010*/ 	.dword	_ZN40_INTERNAL_2f8f0dc6_4_k_cu_19d3327d_198994cuda3std3__45__cpo6cbeginE
	.align		8
        /*0018*/ 	.dword	_ZN40_INTERNAL_2f8f0dc6_4_k_cu_19d3327d_198994cuda3std3__45__cpo4cendE
	.align		8
        /*0020*/ 	.dword	_ZN40_INTERNAL_2f8f0dc6_4_k_cu_19d3327d_198994cuda3std3__442_GLOBAL__N__2f8f0dc6_4_k_cu_19d3327d_198996ignoreE
	.align		8
        /*0028*/ 	.dword	_ZN40_INTERNAL_2f8f0dc6_4_k_cu_19d3327d_198994cuda3std3__419piecewise_constructE
	.align		8
        /*0030*/ 	.dword	_ZN40_INTERNAL_2f8f0dc6_4_k_cu_19d3327d_198994cuda3std3__48in_placeE
	.align		8
        /*0038*/ 	.dword	_ZN40_INTERNAL_2f8f0dc6_4_k_cu_19d3327d_198994cuda3std6ranges3__45__cpo4swapE
	.align		8
        /*0040*/ 	.dword	_ZN40_INTERNAL_2f8f0dc6_4_k_cu_19d3327d_198994cuda3std6ranges3__45__cpo9iter_moveE
	.align		8
        /*0048*/ 	.dword	_ZN40_INTERNAL_2f8f0dc6_4_k_cu_19d3327d_198994cute7productE
	.align		8
        /*0050*/ 	.dword	_ZN40_INTERNAL_2f8f0dc6_4_k_cu_19d3327d_198994cute1_E


//--------------------- .text._ZN7cutlass13device_kernelINS_4gemm6kernel13GemmUniversalIN4cute5tupleIJiiiiEEENS1_10collective13CollectiveMmaINS1_37MainloopSm90TmaGmmaWarpSpecializedFP8ILi18ENS5_IJNS4_1CILi1EEESB_SB_EEENS1_32KernelTmaWarpSpecializedPingpongEEENS5_IJNSA_ILi64EEENSA_ILi128EEESF_EEENS_12float_e5m2_tENS5_IJlSB_lEEENS_12float_e4m3_tESJ_NS4_8TiledMMAINS4_8MMA_AtomIJNS4_4SM904GMMA31MMA_64x128x32_F32E5M2E4M3_SS_TNILNSO_7ScaleInE1ELSQ_1EEEEEENS4_6LayoutISC_NS5_IJNSA_ILi0EEESU_SU_EEEEENS5_IJNS4_10UnderscoreESX_SX_EEEEENS4_13SM90_TMA_LOADENS4_14ComposedLayoutINS4_7SwizzleILi2ELi4ELi3EEENS4_18smem_ptr_flag_bitsILi8EEENST_INS5_IJNSA_ILi8EEESF_EEENS5_IJSF_SB_EEEEEEEvNS4_8identityES10_S1A_vS1B_EENS_8epilogue10collective6detail29Sm90TmaWarpSpecializedAdapterINS1E_15DefaultEpilogueISI_SJ_SJ_NS1D_6thread17LinearCombinationISI_Li1EffLNS1I_9ScaleType4KindE0ELNS_15FloatRoundStyleE2ESI_EENS1_15EpilogueDefaultEEEEEvvEEEEvNT_6ParamsE --------------------------
	.section	.text._ZN7cutlass13device_kernelINS_4gemm6kernel13GemmUniversalIN4cute5tupleIJiiiiEEENS1_10collective13CollectiveMmaINS1_37MainloopSm90TmaGmmaWarpSpecializedFP8ILi18ENS5_IJNS4_1CILi1EEESB_SB_EEENS1_32KernelTmaWarpSpecializedPingpongEEENS5_IJNSA_ILi64EEENSA_ILi128EEESF_EEENS_12float_e5m2_tENS5_IJlSB_lEEENS_12float_e4m3_tESJ_NS4_8TiledMMAINS4_8MMA_AtomIJNS4_4SM904GMMA31MMA_64x128x32_F32E5M2E4M3_SS_TNILNSO_7ScaleInE1ELSQ_1EEEEEENS4_6LayoutISC_NS5_IJNSA_ILi0EEESU_SU_EEEEENS5_IJNS4_10UnderscoreESX_SX_EEEEENS4_13SM90_TMA_LOADENS4_14ComposedLayoutINS4_7SwizzleILi2ELi4ELi3EEENS4_18smem_ptr_flag_bitsILi8EEENST_INS5_IJNSA_ILi8EEESF_EEENS5_IJSF_SB_EEEEEEEvNS4_8identityES10_S1A_vS1B_EENS_8epilogue10collective6detail29Sm90TmaWarpSpecializedAdapterINS1E_15DefaultEpilogueISI_SJ_SJ_NS1D_6thread17LinearCombinationISI_Li1EffLNS1I_9ScaleType4KindE0ELNS_15FloatRoundStyleE2ESI_EENS1_15EpilogueDefaultEEEEEvvEEEEvNT_6ParamsE,"ax",@progbits
	.align	128
.text._ZN7cutlass13device_kernelINS_4gemm6kernel13GemmUniversalIN4cute5tupleIJiiiiEEENS1_10collective13CollectiveMmaINS1_37MainloopSm90TmaGmmaWarpSpecializedFP8ILi18ENS5_IJNS4_1CILi1EEESB_SB_EEENS1_32KernelTmaWarpSpecializedPingpongEEENS5_IJNSA_ILi64EEENSA_ILi128EEESF_EEENS_12float_e5m2_tENS5_IJlSB_lEEENS_12float_e4m3_tESJ_NS4_8TiledMMAINS4_8MMA_AtomIJNS4_4SM904GMMA31MMA_64x128x32_F32E5M2E4M3_SS_TNILNSO_7ScaleInE1ELSQ_1EEEEEENS4_6LayoutISC_NS5_IJNSA_ILi0EEESU_SU_EEEEENS5_IJNS4_10UnderscoreESX_SX_EEEEENS4_13SM90_TMA_LOADENS4_14ComposedLayoutINS4_7SwizzleILi2ELi4ELi3EEENS4_18smem_ptr_flag_bitsILi8EEENST_INS5_IJNSA_ILi8EEESF_EEENS5_IJSF_SB_EEEEEEEvNS4_8identityES10_S1A_vS1B_EENS_8epilogue10collective6detail29Sm90TmaWarpSpecializedAdapterINS1E_15DefaultEpilogueISI_SJ_SJ_NS1D_6thread17LinearCombinationISI_Li1EffLNS1I_9ScaleType4KindE0ELNS_15FloatRoundStyleE2ESI_EENS1_15EpilogueDefaultEEEEEvvEEEEvNT_6ParamsE:
        .type           _ZN7cutlass13device_kernelINS_4gemm6kernel13GemmUniversalIN4cute5tupleIJiiiiEEENS1_10collective13CollectiveMmaINS1_37MainloopSm90TmaGmmaWarpSpecializedFP8ILi18ENS5_IJNS4_1CILi1EEESB_SB_EEENS1_32KernelTmaWarpSpecializedPingpongEEENS5_IJNSA_ILi64EEENSA_ILi128EEESF_EEENS_12float_e5m2_tENS5_IJlSB_lEEENS_12float_e4m3_tESJ_NS4_8TiledMMAINS4_8MMA_AtomIJNS4_4SM904GMMA31MMA_64x128x32_F32E5M2E4M3_SS_TNILNSO_7ScaleInE1ELSQ_1EEEEEENS4_6LayoutISC_NS5_IJNSA_ILi0EEESU_SU_EEEEENS5_IJNS4_10UnderscoreESX_SX_EEEEENS4_13SM90_TMA_LOADENS4_14ComposedLayoutINS4_7SwizzleILi2ELi4ELi3EEENS4_18smem_ptr_flag_bitsILi8EEENST_INS5_IJNSA_ILi8EEESF_EEENS5_IJSF_SB_EEEEEEEvNS4_8identityES10_S1A_vS1B_EENS_8epilogue10collective6detail29Sm90TmaWarpSpecializedAdapterINS1E_15DefaultEpilogueISI_SJ_SJ_NS1D_6thread17LinearCombinationISI_Li1EffLNS1I_9ScaleType4KindE0ELNS_15FloatRoundStyleE2ESI_EENS1_15EpilogueDefaultEEEEEvvEEEEvNT_6ParamsE,@function
        .size           _ZN7cutlass13device_kernelINS_4gemm6kernel13GemmUniversalIN4cute5tupleIJiiiiEEENS1_10collective13CollectiveMmaINS1_37MainloopSm90TmaGmmaWarpSpecializedFP8ILi18ENS5_IJNS4_1CILi1EEESB_SB_EEENS1_32KernelTmaWarpSpecializedPingpongEEENS5_IJNSA_ILi64EEENSA_ILi128EEESF_EEENS_12float_e5m2_tENS5_IJlSB_lEEENS_12float_e4m3_tESJ_NS4_8TiledMMAINS4_8MMA_AtomIJNS4_4SM904GMMA31MMA_64x128x32_F32E5M2E4M3_SS_TNILNSO_7ScaleInE1ELSQ_1EEEEEENS4_6LayoutISC_NS5_IJNSA_ILi0EEESU_SU_EEEEENS5_IJNS4_10UnderscoreESX_SX_EEEEENS4_13SM90_TMA_LOADENS4_14ComposedLayoutINS4_7SwizzleILi2ELi4ELi3EEENS4_18smem_ptr_flag_bitsILi8EEENST_INS5_IJNSA_ILi8EEESF_EEENS5_IJSF_SB_EEEEEEEvNS4_8identityES10_S1A_vS1B_EENS_8epilogue10collective6detail29Sm90TmaWarpSpecializedAdapterINS1E_15DefaultEpilogueISI_SJ_SJ_NS1D_6thread17LinearCombinationISI_Li1EffLNS1I_9ScaleType4KindE0ELNS_15FloatRoundStyleE2ESI_EENS1_15EpilogueDefaultEEEEEvvEEEEvNT_6ParamsE,(.L_x_233 - _ZN7cutlass13device_kernelINS_4gemm6kernel13GemmUniversalIN4cute5tupleIJiiiiEEENS1_10collective13CollectiveMmaINS1_37MainloopSm90TmaGmmaWarpSpecializedFP8ILi18ENS5_IJNS4_1CILi1EEESB_SB_EEENS1_32KernelTmaWarpSpecializedPingpongEEENS5_IJNSA_ILi64EEENSA_ILi128EEESF_EEENS_12float_e5m2_tENS5_IJlSB_lEEENS_12float_e4m3_tESJ_NS4_8TiledMMAINS4_8MMA_AtomIJNS4_4SM904GMMA31MMA_64x128x32_F32E5M2E4M3_SS_TNILNSO_7ScaleInE1ELSQ_1EEEEEENS4_6LayoutISC_NS5_IJNSA_ILi0EEESU_SU_EEEEENS5_IJNS4_10UnderscoreESX_SX_EEEEENS4_13SM90_TMA_LOADENS4_14ComposedLayoutINS4_7SwizzleILi2ELi4ELi3EEENS4_18smem_ptr_flag_bitsILi8EEENST_INS5_IJNSA_ILi8EEESF_EEENS5_IJSF_SB_EEEEEEEvNS4_8identityES10_S1A_vS1B_EENS_8epilogue10collective6detail29Sm90TmaWarpSpecializedAdapterINS1E_15DefaultEpilogueISI_SJ_SJ_NS1D_6thread17LinearCombinationISI_Li1EffLNS1I_9ScaleType4KindE0ELNS_15FloatRoundStyleE2ESI_EENS1_15EpilogueDefaultEEEEEvvEEEEvNT_6ParamsE)
        .other          _ZN7cutlass13device_kernelINS_4gemm6kernel13GemmUniversalIN4cute5tupleIJiiiiEEENS1_10collective13CollectiveMmaINS1_37MainloopSm90TmaGmmaWarpSpecializedFP8ILi18ENS5_IJNS4_1CILi1EEESB_SB_EEENS1_32KernelTmaWarpSpecializedPingpongEEENS5_IJNSA_ILi64EEENSA_ILi128EEESF_EEENS_12float_e5m2_tENS5_IJlSB_lEEENS_12float_e4m3_tESJ_NS4_8TiledMMAINS4_8MMA_AtomIJNS4_4SM904GMMA31MMA_64x128x32_F32E5M2E4M3_SS_TNILNSO_7ScaleInE1ELSQ_1EEEEEENS4_6LayoutISC_NS5_IJNSA_ILi0EEESU_SU_EEEEENS5_IJNS4_10UnderscoreESX_SX_EEEEENS4_13SM90_TMA_LOADENS4_14ComposedLayoutINS4_7SwizzleILi2ELi4ELi3EEENS4_18smem_ptr_flag_bitsILi8EEENST_INS5_IJNSA_ILi8EEESF_EEENS5_IJSF_SB_EEEEEEEvNS4_8identityES10_S1A_vS1B_EENS_8epilogue10collective6detail29Sm90TmaWarpSpecializedAdapterINS1E_15DefaultEpilogueISI_SJ_SJ_NS1D_6thread17LinearCombinationISI_Li1EffLNS1I_9ScaleType4KindE0ELNS_15FloatRoundStyleE2ESI_EENS1_15EpilogueDefaultEEEEEvvEEEEvNT_6ParamsE,@"STO_CUDA_ENTRY STV_DEFAULT"
_ZN7cutlass13device_kernelINS_4gemm6kernel13GemmUniversalIN4cute5tupleIJiiiiEEENS1_10collective13CollectiveMmaINS1_37MainloopSm90TmaGmmaWarpSpecializedFP8ILi18ENS5_IJNS4_1CILi1EEESB_SB_EEENS1_32KernelTmaWarpSpecializedPingpongEEENS5_IJNSA_ILi64EEENSA_ILi128EEESF_EEENS_12float_e5m2_tENS5_IJlSB_lEEENS_12float_e4m3_tESJ_NS4_8TiledMMAINS4_8MMA_AtomIJNS4_4SM904GMMA31MMA_64x128x32_F32E5M2E4M3_SS_TNILNSO_7ScaleInE1ELSQ_1EEEEEENS4_6LayoutISC_NS5_IJNSA_ILi0EEESU_SU_EEEEENS5_IJNS4_10UnderscoreESX_SX_EEEEENS4_13SM90_TMA_LOADENS4_14ComposedLayoutINS4_7SwizzleILi2ELi4ELi3EEENS4_18smem_ptr_flag_bitsILi8EEENST_INS5_IJNSA_ILi8EEESF_EEENS5_IJSF_SB_EEEEEEEvNS4_8identityES10_S1A_vS1B_EENS_8epilogue10collective6detail29Sm90TmaWarpSpecializedAdapterINS1E_15DefaultEpilogueISI_SJ_SJ_NS1D_6thread17LinearCombinationISI_Li1EffLNS1I_9ScaleType4KindE0ELNS_15FloatRoundStyleE2ESI_EENS1_15EpilogueDefaultEEEEEvvEEEEvNT_6ParamsE:
[----:B------:R-:W-:Y:S01]  /*0000*/  LDC R1, c[0x0][0x28] ;  /* 0x00000a00ff017b82 */ /* 0x000fe20000000800 */
[----:B------:R-:W0:Y:S01]  /*0010*/  S2R R13, SR_TID.X ;  /* 0x00000000000d7919 */ /* 0x000e220000002100 */
[----:B------:R-:W-:Y:S01]  /*0020*/  ELECT P0, URZ, PT ;  /* 0x00000000003f782f */ /* 0x000fe20003800000 */
[----:B------:R-:W-:Y:S01]  /*0030*/  BSSY B0, `(.L_x_0) ;  /* 0x000000f000007945 */ /* 0x000fe20003800000 */
[--C-:B0-----:R-:W-:Y:S02]  /*0040*/  SHF.R.U32.HI R0, RZ, 0x5, R13.reuse ;  /* 0x00000005ff007819 */ /* 0x101fe4000001160d */
[----:B------:R-:W-:-:S03]  /*0050*/  SHF.R.U32.HI R4, RZ, 0x7, R13 ;  /* 0x00000007ff047819 */ /* 0x000fc6000001160d */
[----:B------:R-:W0:Y:S04]  /*0060*/  SHFL.IDX PT, R2, R0, RZ, 0x1f ;  /* 0x00001fff00027589 */ /* 0x000e2800000e0000 */
[----:B------:R1:W2:Y:S01]  /*0070*/  SHFL.IDX PT, R5, R4, RZ, 0x1f ;  /* 0x00001fff04057589 */ /* 0x0002a200000e0000 */
[----:B0-----:R-:W-:-:S13]  /*0080*/  ISETP.NE.OR P0, PT, R2, RZ, !P0 ;  /* 0x000000ff0200720c */ /* 0x001fda0004705670 */
[----:B-12---:R-:W-:Y:S05]  /*0090*/  @P0 BRA `(.L_x_1) ;  /* 0x0000000000200947 */ /* 0x006fea0003800000 */
[----:B------:R-:W-:Y:S02]  /*00a0*/  ULDC.64 UR4, c[0x0][0x198] ;  /* 0x0000660000047ab9 */ /* 0x000fe40000000a00 */
[----:B------:R-:W-:Y:S02]  /*00b0*/  UIADD3 UR6, UP0, UR4, 0xf0, URZ ;  /* 0x000000f004067890 */ /* 0x000fe4000ff1e03f */
[----:B------:R-:W-:Y:S02]  /*00c0*/  UIADD3 UR4, UP1, UR4, 0x1f0, URZ ;  /* 0x000001f004047890 */ /* 0x000fe4000ff3e03f */
[----:B------:R-:W-:Y:S02]  /*00d0*/  UIADD3.X UR7, URZ, UR5, URZ, UP0, !UPT ;  /* 0x000000053f077290 */ /* 0x000fe400087fe43f */
[----:B------:R-:W-:-:S07]  /*00e0*/  UIADD3.X UR5, URZ, UR5, URZ, UP1, !UPT ;  /* 0x000000053f057290 */ /* 0x000fce0008ffe43f */
[----:B------:R0:W-:Y:S02]  /*00f0*/  UTMACCTL.PF [UR6] ;  /* 0x00000000060079b9 */ /* 0x0001e40008040000 */
[----:B------:R0:W-:Y:S02]  /*0100*/  UTMACCTL.PF [UR4] ;  /* 0x00000000040079b9 */ /* 0x0001e40008040000 */
[----:B0-----:R-:W-:Y:S01]  /*0110*/  NOP ;  /* 0x0000000000007918 */ /* 0x001fe20000000000 */
.L_x_1:
[----:B------:R-:W-:Y:S05]  /*0120*/  BSYNC B0 ;  /* 0x0000000000007941 */ /* 0x000fea0003800000 */
.L_x_0:
[----:B------:R-:W0:Y:S02]  /*0130*/  SHFL.IDX PT, R3, R0, RZ, 0x1f ;  /* 0x00001fff00037589 */ /* 0x000e2400000e0000 */
[----:B0-----:R-:W-:-:S13]  /*0140*/  ISETP.NE.AND P0, PT, R3, RZ, PT ;  /* 0x000000ff0300720c */ /* 0x001fda0003f05270 */
[----:B------:R-:W-:Y:S05]  /*0150*/  @P0 BRA `(.L_x_2) ;  /* 0x0000000000d40947 */ /* 0x000fea0003800000 */
[----:B------:R-:W-:Y:S01]  /*0160*/  ELECT P0, URZ, PT ;  /* 0x00000000003f782f */ /* 0x000fe20003800000 */
[----:B------:R-:W-:-:S12]  /*0170*/  BSSY B0, `(.L_x_2) ;  /* 0x0000033000007945 */ /* 0x000fd80003800000 */
[----:B------:R-:W-:Y:S05]  /*0180*/  @!P0 BRA `(.L_x_3) ;  /* 0x0000000000c48947 */ /* 0x000fea0003800000 */
[----:B------:R-:W0:Y:S01]  /*0190*/  S2UR UR8, SR_CgaCtaId ;  /* 0x00000000000879c3 */ /* 0x000e220000008800 */
[----:B------:R-:W-:Y:S01]  /*01a0*/  UMOV UR4, 0x400 ;  /* 0x0000040000047882 */ /* 0x000fe20000000000 */
[----:B------:R-:W-:Y:S01]  /*01b0*/  UMOV UR5, 0x1 ;  /* 0x0000000100057882 */ /* 0x000fe20000000000 */
[----:B------:R-:W-:Y:S02]  /*01c0*/  UMOV UR6, 0x80 ;  /* 0x0000008000067882 */ /* 0x000fe40000000000 */
[----:B------:R-:W-:-:S04]  /*01d0*/  UIADD3 UR6, -UR6, 0x100000, URZ ;  /* 0x0010000006067890 */ /* 0x000fc8000fffe13f */
[----:B------:R-:W-:Y:S02]  /*01e0*/  USHF.L.U32 UR7, UR6, 0xb, URZ ;  /* 0x0000000b06077899 */ /* 0x000fe4000800063f */
[----:B------:R-:W-:Y:S02]  /*01f0*/  USHF.L.U32 UR6, UR6, 0x1, URZ ;  /* 0x0000000106067899 */ /* 0x000fe4000800063f */
[----:B0-----:R-:W-:Y:S02]  /*0200*/  ULEA UR8, UR8, UR4, 0x18 ;  /* 0x0000000408087291 */ /* 0x001fe4000f8ec03f */
[----:B------:R-:W-:-:S04]  /*0210*/  UIADD3 UR4, -UR5, 0x100000, URZ ;  /* 0x0010000005047890 */ /* 0x000fc8000fffe13f */
[----:B------:R-:W-:Y:S02]  /*0220*/  USHF.L.U32 UR5, UR4, 0xb, URZ ;  /* 0x0000000b04057899 */ /* 0x000fe4000800063f */
[----:B------:R-:W-:Y:S01]  /*0230*/  USHF.L.U32 UR4, UR4, 0x1, URZ ;  /* 0x0000000104047899 */ /* 0x000fe2000800063f */
[----:B------:R-:W0:Y:S11]  /*0240*/  FENCE.VIEW.ASYNC.S ;  /* 0x00000000000073c6 */ /* 0x000e360000000000 */
[----:B0-----:R0:W1:Y:S01]  /*0250*/  SYNCS.EXCH.64 URZ, [UR8], UR4 ;  /* 0x00000004083f75b2 */ /* 0x0010620008000100 */
[----:B------:R0:W2:Y:S01]  /*0260*/  SYNCS.EXCH.64 URZ, [UR8+0x90], UR6 ;  /* 0x00009006083f75b2 */ /* 0x0000a20008000100 */
[----:B------:R0:W3:Y:S01]  /*0270*/  SYNCS.EXCH.64 URZ, [UR8+0x8], UR4 ;  /* 0x00000804083f75b2 */ /* 0x0000e20008000100 */
[----:B------:R0:W4:Y:S01]  /*0280*/  SYNCS.EXCH.64 URZ, [UR8+0x98], UR6 ;  /* 0x00009806083f75b2 */ /* 0x0001220008000100 */
[----:B------:R0:W0:Y:S01]  /*0290*/  SYNCS.EXCH.64 URZ, [UR8+0x10], UR4 ;  /* 0x00001004083f75b2 */ /* 0x0000220008000100 */
        /* <DEDUP_REMOVED lines=31> */
[----:B-1234-:R-:W-:Y:S01]  /*0490*/  NOP ;  /* 0x0000000000007918 */ /* 0x01efe20000000000 */
.L_x_3:
[----:B0-----:R-:W-:Y:S05]  /*04a0*/  BSYNC B0 ;  /* 0x0000000000007941 */ /* 0x001fea0003800000 */
.L_x_2:
[----:B------:R-:W0:Y:S01]  /*04b0*/  SHFL.IDX PT, R6, R0, RZ, 0x1f ;  /* 0x00001fff00067589 */ /* 0x000e2200000e0000 */
[----:B------:R-:W-:Y:S01]  /*04c0*/  ELECT P0, URZ, PT ;  /* 0x00000000003f782f */ /* 0x000fe20003800000 */
[----:B------:R-:W-:Y:S01]  /*04d0*/  NOP ;  /* 0x0000000000007918 */ /* 0x000fe20000000000 */
[----:B------:R-:W-:Y:S01]  /*04e0*/  ELECT P1, URZ, PT ;  /* 0x00000000003f782f */ /* 0x000fe20003820000 */
[----:B------:R1:W2:Y:S01]  /*04f0*/  SHFL.IDX PT, R3, R0, RZ, 0x1f ;  /* 0x00001fff00037589 */ /* 0x0002a200000e0000 */
[----:B------:R-:W-:Y:S01]  /*0500*/  UMOV UR4, 0x20 ;  /* 0x0000002000047882 */ /* 0x000fe20000000000 */
[----:B------:R-:W-:Y:S01]  /*0510*/  UMOV UR11, 0x80 ;  /* 0x00000080000b7882 */ /* 0x000fe20000000000 */
[----:B------:R-:W-:Y:S01]  /*0520*/  NOP ;  /* 0x0000000000007918 */ /* 0x000fe20000000000 */
[----:B------:R-:W3:Y:S01]  /*0530*/  SHFL.IDX PT, R4, R4, RZ, 0x1f ;  /* 0x00001fff04047589 */ /* 0x000ee200000e0000 */
[C---:B------:R-:W-:Y:S01]  /*0540*/  VIADD R33, R5.reuse, 0xffffffff ;  /* 0xffffffff05217836 */ /* 0x040fe20000000000 */
[----:B------:R-:W-:Y:S01]  /*0550*/  ULDC.64 UR18, c[0x0][0x208] ;  /* 0x0000820000127ab9 */ /* 0x000fe20000000a00 */
[----:B------:R-:W-:-:S02]  /*0560*/  ISETP.NE.AND P3, PT, R5, RZ, PT ;  /* 0x000000ff0500720c */ /* 0x000fc40003f65270 */
[----:B-1----:R-:W-:Y:S02]  /*0570*/  SHF.R.S32.HI R0, RZ, 0x1f, R13 ;  /* 0x0000001fff007819 */ /* 0x002fe4000001140d */
[----:B------:R-:W-:Y:S02]  /*0580*/  ISETP.GE.U32.AND P2, PT, R33, 0x2, PT ;  /* 0x000000022100780c */ /* 0x000fe40003f46070 */
[----:B------:R-:W-:-:S04]  /*0590*/  LEA.HI R0, R0, R13, RZ, 0x7 ;  /* 0x0000000d00007211 */ /* 0x000fc800078f38ff */
[----:B------:R-:W-:Y:S02]  /*05a0*/  LOP3.LUT R0, R0, 0xffffff80, RZ, 0xc0, !PT ;  /* 0xffffff8000007812 */ /* 0x000fe400078ec0ff */
[----:B0-----:R-:W-:-:S03]  /*05b0*/  ISETP.NE.OR P0, PT, R6, RZ, !P0 ;  /* 0x000000ff0600720c */ /* 0x001fc60004705670 */
[----:B------:R-:W-:Y:S01]  /*05c0*/  IMAD.IADD R11, R13, 0x1, -R0 ;  /* 0x000000010d0b7824 */ /* 0x000fe200078e0a00 */
[----:B--2---:R-:W-:Y:S02]  /*05d0*/  ISETP.NE.OR P1, PT, R3, RZ, !P1 ;  /* 0x000000ff0300720c */ /* 0x004fe40004f25670 */
[----:B------:R-:W-:Y:S02]  /*05e0*/  SHF.R.S32.HI R3, RZ, 0x1f, R2 ;  /* 0x0000001fff037819 */ /* 0x000fe40000011402 */
[----:B---3--:R-:W-:Y:S02]  /*05f0*/  R2UR UR15, R4 ;  /* 0x00000000040f72ca */ /* 0x008fe400000e0000 */
[----:B------:R-:W-:-:S03]  /*0600*/  LEA.HI R3, R3, R2, RZ, 0x2 ;  /* 0x0000000203037211 */ /* 0x000fc600078f10ff */
[----:B------:R-:W-:Y:S01]  /*0610*/  VOTEU.ALL UP0, P0 ;  /* 0x00000000003f7886 */ /* 0x000fe20000000000 */
[----:B------:R-:W-:-:S03]  /*0620*/  LOP3.LUT R3, R3, 0xfffffffc, RZ, 0xc0, !PT ;  /* 0xfffffffc03037812 */ /* 0x000fc600078ec0ff */
[----:B------:R-:W-:Y:S01]  /*0630*/  VOTEU.ALL UP1, P1 ;  /* 0x00000000003f7886 */ /* 0x000fe20000820000 */
[----:B------:R-:W0:Y:S01]  /*0640*/  @!UP0 S2UR UR7, SR_CgaCtaId ;  /* 0x00000000000789c3 */ /* 0x000e220000008800 */
[----:B------:R-:W-:Y:S01]  /*0650*/  @!UP0 UMOV UR6, 0x400 ;  /* 0x0000040000068882 */ /* 0x000fe20000000000 */
[----:B------:R-:W-:-:S04]  /*0660*/  @!UP0 UIADD3 UR4, -UR4, 0x100000, URZ ;  /* 0x0010000004048890 */ /* 0x000fc8000fffe13f */
[----:B------:R-:W-:Y:S02]  /*0670*/  @!UP0 USHF.L.U32 UR5, UR4, 0xb, URZ ;  /* 0x0000000b04058899 */ /* 0x000fe4000800063f */
[----:B------:R-:W-:Y:S01]  /*0680*/  @!UP0 USHF.L.U32 UR4, UR4, 0x1, URZ ;  /* 0x0000000104048899 */ /* 0x000fe2000800063f */
[----:B------:R-:W-:Y:S01]  /*0690*/  IMAD.IADD R20, R2, 0x1, -R3 ;  /* 0x0000000102147824 */ /* 0x000fe200078e0a03 */
[----:B------:R-:W-:Y:S01]  /*06a0*/  @!UP1 UMOV UR9, 0x400 ;  /* 0x0000040000099882 */ /* 0x000fe20000000000 */
[----:B------:R-:W-:Y:S01]  /*06b0*/  VOTEU.ALL UP2, P1 ;  /* 0x00000000003f7886 */ /* 0x000fe20000840000 */
[----:B------:R-:W-:Y:S01]  /*06c0*/  VOTEU.ALL UP3, P1 ;  /* 0x00000000003f7886 */ /* 0x000fe20000860000 */
[----:B------:R-:W-:Y:S01]  /*06d0*/  VOTEU.ALL UP4, P1 ;  /* 0x00000000003f7886 */ /* 0x000fe20000880000 */
[----:B------:R-:W1:Y:S01]  /*06e0*/  @!UP1 S2UR UR10, SR_CgaCtaId ;  /* 0x00000000000a99c3 */ /* 0x000e620000008800 */
[----:B------:R-:W-:Y:S01]  /*06f0*/  VOTEU.ALL UP5, P1 ;  /* 0x00000000003f7886 */ /* 0x000fe200008a0000 */
[----:B0-----:R-:W-:-:S02]  /*0700*/  @!UP0 ULEA UR8, UR7, UR6, 0x18 ;  /* 0x0000000607088291 */ /* 0x001fc4000f8ec03f */
[----:B------:R-:W-:-:S04]  /*0710*/  @!UP1 UIADD3 UR6, -UR11, 0x100000, URZ ;  /* 0x001000000b069890 */ /* 0x000fc8000fffe13f */
[----:B------:R-:W-:Y:S02]  /*0720*/  @!UP1 USHF.L.U32 UR7, UR6, 0xb, URZ ;  /* 0x0000000b06079899 */ /* 0x000fe4000800063f */
[----:B------:R-:W-:Y:S01]  /*0730*/  @!UP1 USHF.L.U32 UR6, UR6, 0x1, URZ ;  /* 0x0000000106069899 */ /* 0x000fe2000800063f */
[----:B------:R-:W-:Y:S01]  /*0740*/  VOTEU.ALL UP0, P0 ;  /* 0x00000000003f7886 */ /* 0x000fe20000000000 */
[----:B-1----:R-:W-:Y:S01]  /*0750*/  @!UP1 ULEA UR9, UR10, UR9, 0x18 ;  /* 0x000000090a099291 */ /* 0x002fe2000f8ec03f */
[----:B------:R-:W-:Y:S02]  /*0760*/  VOTEU.ALL UP1, P0 ;  /* 0x00000000003f7886 */ /* 0x000fe40000020000 */
[----:B------:R-:W-:Y:S01]  /*0770*/  ULDC.64 UR10, c[0x0][0x598] ;  /* 0x00016600000a7ab9 */ /* 0x000fe20000000a00 */
[----:B------:R-:W-:Y:S01]  /*0780*/  ISETP.NE.AND P0, PT, R20, 0x3, PT ;  /* 0x000000031400780c */ /* 0x000fe20003f05270 */
[----:B------:R-:W0:Y:S02]  /*0790*/  FENCE.VIEW.ASYNC.S ;  /* 0x00000000000073c6 */ /* 0x000e240000000000 */
[----:B0-----:R0:W1:Y:S01]  /*07a0*/  @!UP0 SYNCS.EXCH.64 URZ, [UR8+0x150], UR4 ;  /* 0x00015004083f85b2 */ /* 0x0010620008000100 */
[----:B------:R-:W-:-:S02]  /*07b0*/  ISETP.NE.U32.AND P1, PT, RZ, UR10, PT ;  /* 0x0000000aff007c0c */ /* 0x000fc4000bf25070 */
[----:B------:R-:W-:Y:S02]  /*07c0*/  ISETP.EQ.OR P0, PT, R20, RZ, !P0 ;  /* 0x000000ff1400720c */ /* 0x000fe40004702670 */
[----:B------:R-:W-:Y:S02]  /*07d0*/  ISETP.NE.AND.EX P1, PT, RZ, UR11, PT, P1 ;  /* 0x0000000bff007c0c */ /* 0x000fe4000bf25310 */
[----:B------:R-:W-:-:S04]  /*07e0*/  ISETP.EQ.AND P0, PT, R5, RZ, P0 ;  /* 0x000000ff0500720c */ /* 0x000fc80000702270 */
[----:B------:R-:W-:-:S04]  /*07f0*/  SEL R7, RZ, 0x1, !P0 ;  /* 0x00000001ff077807 */ /* 0x000fc80004000000 */
[----:B------:R-:W-:Y:S01]  /*0800*/  SEL R7, R7, 0x2, P2 ;  /* 0x0000000207077807 */ /* 0x000fe20001000000 */
[----:B------:R0:W1:Y:S01]  /*0810*/  @!UP1 SYNCS.EXCH.64 URZ, [UR8+0x158], UR4 ;  /* 0x00015804083f95b2 */ /* 0x0000620008000100 */
[----:B------:R-:W-:Y:S01]  /*0820*/  NOP ;  /* 0x0000000000007918 */ /* 0x000fe20000000000 */
[----:B------:R0:W1:Y:S01]  /*0830*/  @!UP2 SYNCS.EXCH.64 URZ, [UR9+0x130], UR6 ;  /* 0x00013006093fa5b2 */ /* 0x0000620008000100 */
[----:B------:R0:W1:Y:S01]  /*0840*/  @!UP3 SYNCS.EXCH.64 URZ, [UR9+0x138], UR6 ;  /* 0x00013806093fb5b2 */ /* 0x0000620008000100 */
[----:B------:R0:W1:Y:S01]  /*0850*/  @!UP4 SYNCS.EXCH.64 URZ, [UR9+0x140], UR6 ;  /* 0x00014006093fc5b2 */ /* 0x0000620008000100 */
[----:B------:R0:W1:Y:S01]  /*0860*/  @!UP5 SYNCS.EXCH.64 URZ, [UR9+0x148], UR6 ;  /* 0x00014806093fd5b2 */ /* 0x0000620008000100 */
[----:B------:R-:W-:Y:S01]  /*0870*/  NOP ;  /* 0x0000000000007918 */ /* 0x000fe20000000000 */
[----:B-1----:R-:W-:Y:S06]  /*0880*/  BAR.SYNC.DEFER_BLOCKING 0x0 ;  /* 0x0000000000007b1d */ /* 0x002fec0000010000 */
[----:B0-----:R-:W-:Y:S05]  /*0890*/  @!P1 BRA `(.L_x_4) ;  /* 0x00000000001c9947 */ /* 0x001fea0003800000 */
[----:B------:R-:W0:Y:S02]  /*08a0*/  LDC.64 R2, c[0x0][0x598] ;  /* 0x00016600ff027b82 */ /* 0x000e240000000a00 */
[----:B0-----:R-:W2:Y:S02]  /*08b0*/  LDG.E.64 R2, desc[UR18][R2.64] ;  /* 0x0000001202027981 */ /* 0x001ea4000c1e1b00 */
[----:B--2---:R-:W-:-:S04]  /*08c0*/  ISETP.NE.U32.AND P0, PT, R2, RZ, PT ;  /* 0x000000ff0200720c */ /* 0x004fc80003f05070 */
[----:B------:R-:W-:-:S13]  /*08d0*/  ISETP.NE.AND.EX P0, PT, R3, RZ, PT, P0 ;  /* 0x000000ff0300720c */ /* 0x000fda0003f05300 */
[----:B------:R-:W-:Y:S05]  /*08e0*/  @!P0 BRA `(.L_x_4) ;  /* 0x0000000000088947 */ /* 0x000fea0003800000 */
[----:B------:R2:W5:Y:S01]  /*08f0*/  LD.E R10, desc[UR18][R2.64] ;  /* 0x00000012020a7980 */ /* 0x000562000c101900 */
[----:B------:R-:W-:Y:S05]  /*0900*/  BRA `(.L_x_5) ;  /* 0x0000000000207947 */ /* 0x000fea0003800000 */
.L_x_4:
[----:B------:R-:W-:Y:S02]  /*0910*/  ULDC.64 UR4, c[0x0][0x588] ;  /* 0x0001620000047ab9 */ /* 0x000fe40000000a00 */
[----:B------:R-:W-:-:S04]  /*0920*/  ISETP.NE.U32.AND P0, PT, RZ, UR4, PT ;  /* 0x00000004ff007c0c */ /* 0x000fc8000bf05070 */
[----:B------:R-:W-:-:S13]  /*0930*/  ISETP.NE.AND.EX P0, PT, RZ, UR5, PT, P0 ;  /* 0x00000005ff007c0c */ /* 0x000fda000bf05300 */
[----:B------:R-:W-:Y:S05]  /*0940*/  @!P0 BRA `(.L_x_6) ;  /* 0x00000000000c8947 */ /* 0x000fea0003800000 */
[----:B------:R-:W0:Y:S02]  /*0950*/  LDC.64 R2, c[0x0][0x588] ;  /* 0x00016200ff027b82 */ /* 0x000e240000000a00 */
[----:B0-----:R0:W5:Y:S01]  /*0960*/  LDG.E R10, desc[UR18][R2.64] ;  /* 0x00000012020a7981 */ /* 0x001162000c1e1900 */
[----:B------:R-:W-:Y:S05]  /*0970*/  BRA `(.L_x_5) ;  /* 0x0000000000047947 */ /* 0x000fea0003800000 */
.L_x_6:
[----:B------:R-:W1:Y:S02]  /*0980*/  LDC R10, c[0x0][0x580] ;  /* 0x00016000ff0a7b82 */ /* 0x000e640000000800 */
.L_x_5:
[----:B------:R-:W-:Y:S02]  /*0990*/  ULDC.64 UR4, c[0x0][0x5a0] ;  /* 0x0001680000047ab9 */ /* 0x000fe40000000a00 */
[----:B------:R-:W-:-:S04]  /*09a0*/  ISETP.NE.U32.AND P0, PT, RZ, UR4, PT ;  /* 0x00000004ff007c0c */ /* 0x000fc8000bf05070 */
[----:B------:R-:W-:-:S13]  /*09b0*/  ISETP.NE.AND.EX P0, PT, RZ, UR5, PT, P0 ;  /* 0x00000005ff007c0c */ /* 0x000fda000bf05300 */
[----:B------:R-:W-:Y:S05]  /*09c0*/  @!P0 BRA `(.L_x_7) ;  /* 0x00000000001c8947 */ /* 0x000fea0003800000 */
[----:B0-2---:R-:W0:Y:S02]  /*09d0*/  LDC.64 R2, c[0x0][0x5a0] ;  /* 0x00016800ff027b82 */ /* 0x005e240000000a00 */
[----:B0-----:R-:W2:Y:S02]  /*09e0*/  LDG.E.64 R2, desc[UR18][R2.64] ;  /* 0x0000001202027981 */ /* 0x001ea4000c1e1b00 */
[----:B--2---:R-:W-:-:S04]  /*09f0*/  ISETP.NE.U32.AND P0, PT, R2, RZ, PT ;  /* 0x000000ff0200720c */ /* 0x004fc80003f05070 */
[----:B------:R-:W-:-:S13]  /*0a00*/  ISETP.NE.AND.EX P0, PT, R3, RZ, PT, P0 ;  /* 0x000000ff0300720c */ /* 0x000fda0003f05300 */
[----:B------:R-:W-:Y:S05]  /*0a10*/  @!P0 BRA `(.L_x_7) ;  /* 0x0000000000088947 */ /* 0x000fea0003800000 */
[----:B------:R0:W5:Y:S01]  /*0a20*/  LD.E R12, desc[UR18][R2.64] ;  /* 0x00000012020c7980 */ /* 0x000162000c101900 */
[----:B------:R-:W-:Y:S05]  /*0a30*/  BRA `(.L_x_8) ;  /* 0x0000000000207947 */ /* 0x000fea0003800000 */
.L_x_7:
[----:B------:R-:W-:Y:S02]  /*0a40*/  ULDC.64 UR4, c[0x0][0x590] ;  /* 0x0001640000047ab9 */ /* 0x000fe40000000a00 */
[----:B------:R-:W-:-:S04]  /*0a50*/  ISETP.NE.U32.AND P0, PT, RZ, UR4, PT ;  /* 0x00000004ff007c0c */ /* 0x000fc8000bf05070 */
[----:B------:R-:W-:-:S13]  /*0a60*/  ISETP.NE.AND.EX P0, PT, RZ, UR5, PT, P0 ;  /* 0x00000005ff007c0c */ /* 0x000fda000bf05300 */
[----:B------:R-:W-:Y:S05]  /*0a70*/  @!P0 BRA `(.L_x_9) ;  /* 0x00000000000c8947 */ /* 0x000fea0003800000 */
[----:B0-2---:R-:W0:Y:S02]  /*0a80*/  LDC.64 R2, c[0x0][0x590] ;  /* 0x00016400ff027b82 */ /* 0x005e240000000a00 */
[----:B0-----:R4:W5:Y:S01]  /*0a90*/  LDG.E R12, desc[UR18][R2.64] ;  /* 0x00000012020c7981 */ /* 0x001962000c1e1900 */
[----:B------:R-:W-:Y:S05]  /*0aa0*/  BRA `(.L_x_8) ;  /* 0x0000000000047947 */ /* 0x000fea0003800000 */
.L_x_9:
[----:B------:R-:W3:Y:S02]  /*0ab0*/  LDC R12, c[0x0][0x584] ;  /* 0x00016100ff0c7b82 */ /* 0x000ee40000000800 */
.L_x_8:
[----:B------:R-:W1:Y:S01]  /*0ac0*/  LDC R0, c[0x0][0x65c] ;  /* 0x00019700ff007b82 */ /* 0x000e620000000800 */
[----:B------:R-:W0:Y:S01]  /*0ad0*/  S2R R21, SR_CTAID.Y ;  /* 0x0000000000157919 */ /* 0x000e220000002600 */
[----:B------:R-:W-:Y:S01]  /*0ae0*/  ULDC UR8, c[0x0][0x28c] ;  /* 0x0000a30000087ab9 */ /* 0x000fe20000000800 */
[----:B------:R-:W-:Y:S01]  /*0af0*/  ISETP.NE.AND P0, PT, R5, 0x2, PT ;  /* 0x000000020500780c */ /* 0x000fe20003f05270 */
[----:B------:R-:W-:Y:S01]  /*0b00*/  UIADD3 UR8, UR8, 0x3f, URZ ;  /* 0x0000003f08087890 */ /* 0x000fe2000fffe03f */
[----:B------:R-:W3:Y:S01]  /*0b10*/  S2R R14, SR_CTAID.X ;  /* 0x00000000000e7919 */ /* 0x000ee20000002500 */
[----:B------:R-:W-:Y:S01]  /*0b20*/  UMOV UR5, URZ ;  /* 0x0000003f00057c82 */ /* 0x000fe20008000000 */
[----:B------:R-:W-:Y:S01]  /*0b30*/  UMOV UR4, URZ ;  /* 0x0000003f00047c82 */ /* 0x000fe20008000000 */
[----:B------:R-:W-:-:S04]  /*0b40*/  USHF.R.S32.HI UR9, URZ, 0x1f, UR8 ;  /* 0x0000001f3f097899 */ /* 0x000fc80008011408 */
[----:B------:R-:W-:-:S04]  /*0b50*/  ULEA.HI UR9, UR9, UR8, URZ, 0x6 ;  /* 0x0000000809097291 */ /* 0x000fc8000f8f303f */
[----:B------:R-:W-:Y:S01]  /*0b60*/  USHF.R.S32.HI UR13, URZ, 0x6, UR9 ;  /* 0x000000063f0d7899 */ /* 0x000fe20008011409 */
[----:B-1----:R-:W-:-:S13]  /*0b70*/  ISETP.NE.AND P2, PT, R0, 0x1, PT ;  /* 0x000000010000780c */ /* 0x002fda0003f45270 */
[----:B------:R-:W3:Y:S01]  /*0b80*/  @P2 LDC R15, c[0x0][0x10] ;  /* 0x00000400ff0f2b82 */ /* 0x000ee20000000800 */
[----:B0-2-4-:R-:W-:Y:S02]  /*0b90*/  @P2 IMAD.MOV.U32 R2, RZ, RZ, R21 ;  /* 0x000000ffff022224 */ /* 0x015fe400078e0015 */
[----:B------:R-:W-:Y:S02]  /*0ba0*/  @P2 IMAD.MOV.U32 R3, RZ, RZ, RZ ;  /* 0x000000ffff032224 */ /* 0x000fe400078e00ff */
[----:B------:R-:W-:-:S03]  /*0bb0*/  @P2 IMAD.MOV.U32 R5, RZ, RZ, RZ ;  /* 0x000000ffff052224 */ /* 0x000fc600078e00ff */
[----:B------:R-:W0:Y:S01]  /*0bc0*/  @!P2 LDC R9, c[0x0][0xc] ;  /* 0x00000300ff09ab82 */ /* 0x000e220000000800 */
[----:B------:R-:W-:Y:S01]  /*0bd0*/  ULDC UR6, c[0x0][0xc] ;  /* 0x0000030000067ab9 */ /* 0x000fe20000000800 */
[----:B------:R-:W-:Y:S02]  /*0be0*/  ULDC UR7, c[0x0][0x10] ;  /* 0x0000040000077ab9 */ /* 0x000fe40000000800 */
[----:B------:R-:W-:-:S04]  /*0bf0*/  UIMAD.WIDE.U32 UR6, UR6, UR7, URZ ;  /* 0x00000007060672a5 */ /* 0x000fc8000f8e003f */
[----:B------:R-:W1:Y:S01]  /*0c00*/  LDC R8, c[0x0][0x14] ;  /* 0x00000500ff087b82 */ /* 0x000e620000000800 */
[----:B---3--:R-:W-:-:S04]  /*0c10*/  @P2 IMAD.WIDE.U32 R2, R14, R15, R2 ;  /* 0x0000000f0e022225 */ /* 0x008fc800078e0002 */
[----:B------:R-:W-:Y:S02]  /*0c20*/  IMAD.MOV.U32 R15, RZ, RZ, RZ ;  /* 0x000000ffff0f7224 */ /* 0x000fe400078e00ff */
[----:B------:R-:W-:Y:S02]  /*0c30*/  @P2 IMAD.IADD R3, R3, 0x1, R5 ;  /* 0x0000000103032824 */ /* 0x000fe400078e0205 */
[----:B0-----:R-:W-:-:S04]  /*0c40*/  @!P2 IMAD.WIDE.U32 R4, R9, R21, R14 ;  /* 0x000000150904a225 */ /* 0x001fc800078e000e */
[----:B------:R-:W-:Y:S02]  /*0c50*/  @!P2 IMAD.MOV.U32 R2, RZ, RZ, R4 ;  /* 0x000000ffff02a224 */ /* 0x000fe400078e0004 */
[----:B------:R-:W-:Y:S02]  /*0c60*/  @!P2 IMAD.MOV.U32 R3, RZ, RZ, R5 ;  /* 0x000000ffff03a224 */ /* 0x000fe400078e0005 */
[C---:B-1----:R-:W-:Y:S02]  /*0c70*/  IMAD R17, R8.reuse, UR7, RZ ;  /* 0x0000000708117c24 */ /* 0x042fe4000f8e02ff */
[----:B------:R-:W-:Y:S01]  /*0c80*/  IMAD.WIDE.U32 R8, R8, UR6, RZ ;  /* 0x0000000608087c25 */ /* 0x000fe2000f8e00ff */
[----:B------:R-:W-:-:S03]  /*0c90*/  ULDC.64 UR6, c[0x0][0x650] ;  /* 0x0001940000067ab9 */ /* 0x000fc60000000a00 */
[----:B------:R-:W-:Y:S01]  /*0ca0*/  IMAD.IADD R0, R9, 0x1, R17 ;  /* 0x0000000109007824 */ /* 0x000fe200078e0211 */
[----:B------:R-:W-:Y:S06]  /*0cb0*/  @P0 BRA `(.L_x_10) ;  /* 0x0000000000200947 */ /* 0x000fec0003800000 */
[----:B------:R-:W-:Y:S01]  /*0cc0*/  UISETP.GE.U32.AND UP0, UPT, UR13, 0x12, UPT ;  /* 0x000000120d00788c */ /* 0x000fe2000bf06070 */
[----:B------:R-:W-:Y:S01]  /*0cd0*/  IADD3 R2, P0, R2, R8, RZ ;  /* 0x0000000802027210 */ /* 0x000fe20007f1e0ff */
[----:B------:R-:W-:-:S04]  /*0ce0*/  UIMAD.WIDE.U32 UR4, UR13, 0x38e38e39, URZ ;  /* 0x38e38e390d0478a5 */ /* 0x000fc8000f8e003f */
[----:B------:R-:W-:Y:S01]  /*0cf0*/  USHF.R.U32.HI UR5, URZ, 0x2, UR5 ;  /* 0x000000023f057899 */ /* 0x000fe20008011605 */
[----:B------:R-:W-:Y:S02]  /*0d00*/  IMAD.X R3, R0, 0x1, R3, P0 ;  /* 0x0000000100037824 */ /* 0x000fe400000e0603 */
[----:B------:R-:W-:Y:S02]  /*0d10*/  UMOV UR4, URZ ;  /* 0x0000003f00047c82 */ /* 0x000fe40008000000 */
[----:B------:R-:W-:Y:S02]  /*0d20*/  @UP0 ULOP3.LUT UR4, UR5, 0x1, URZ, 0xc0, !UPT ;  /* 0x0000000105040892 */ /* 0x000fe4000f8ec03f */
[----:B------:R-:W-:-:S12]  /*0d30*/  UIMAD UR5, UR5, -0x12, UR13 ;  /* 0xffffffee050578a4 */ /* 0x000fd8000f8e020d */
.L_x_10:
[----:B------:R-:W-:Y:S01]  /*0d40*/  ISETP.GE.U32.AND P0, PT, R2, UR6, PT ;  /* 0x0000000602007c0c */ /* 0x000fe2000bf06070 */
[----:B------:R-:W-:Y:S01]  /*0d50*/  IMAD.MOV.U32 R6, RZ, RZ, -0x1 ;  /* 0xffffffffff067424 */ /* 0x000fe200078e00ff */
[----:B------:R-:W-:Y:S01]  /*0d60*/  PRMT R16, RZ, 0x7610, R16 ;  /* 0x00007610ff107816 */ /* 0x000fe20000000010 */
[----:B------:R-:W-:Y:S01]  /*0d70*/  IMAD.MOV.U32 R5, RZ, RZ, -0x1 ;  /* 0xffffffffff057424 */ /* 0x000fe200078e00ff */
[----:B------:R-:W-:Y:S01]  /*0d80*/  ISETP.GE.U32.AND.EX P0, PT, R3, UR7, PT, P0 ;  /* 0x0000000703007c0c */ /* 0x000fe2000bf06100 */
[----:B------:R-:W-:-:S12]  /*0d90*/  IMAD.MOV.U32 R4, RZ, RZ, -0x1 ;  /* 0xffffffffff047424 */ /* 0x000fd800078e00ff */
[----:B------:R-:W-:Y:S05]  /*0da0*/  @P0 BRA `(.L_x_11) ;  /* 0x00000004005c0947 */ /* 0x000fea0003800000 */
[----:B------:R-:W0:Y:S01]  /*0db0*/  LDC.64 R24, c[0x0][0x628] ;  /* 0x00018a00ff187b82 */ /* 0x000e220000000a00 */
[----:B------:R-:W-:Y:S02]  /*0dc0*/  IMAD.MOV.U32 R4, RZ, RZ, R2 ;  /* 0x000000ffff047224 */ /* 0x000fe400078e0002 */
[----:B------:R-:W-:-:S05]  /*0dd0*/  IMAD.MOV.U32 R5, RZ, RZ, R3 ;  /* 0x000000ffff057224 */ /* 0x000fca00078e0003 */
[----:B------:R-:W1:Y:S08]  /*0de0*/  LDC R6, c[0x0][0x630] ;  /* 0x00018c00ff067b82 */ /* 0x000e700000000800 */
[----:B------:R-:W2:Y:S01]  /*0df0*/  LDC.64 R26, c[0x0][0x620] ;  /* 0x00018800ff1a7b82 */ /* 0x000ea20000000a00 */
[----:B0-----:R-:W-:-:S04]  /*0e00*/  ISETP.NE.U32.AND P0, PT, R24, RZ, PT ;  /* 0x000000ff1800720c */ /* 0x001fc80003f05070 */
[----:B------:R-:W-:-:S13]  /*0e10*/  ISETP.NE.AND.EX P0, PT, R25, RZ, PT, P0 ;  /* 0x000000ff1900720c */ /* 0x000fda0003f05300 */
[----:B-12---:R-:W-:Y:S05]  /*0e20*/  @!P0 BRA `(.L_x_12) ;  /* 0x0000000000288947 */ /* 0x006fea0003800000 */
[----:B------:R-:W0:Y:S02]  /*0e30*/  LDC R19, c[0x0][0x634] ;  /* 0x00018d00ff137b82 */ /* 0x000e240000000800 */
[----:B0-----:R-:W-:-:S05]  /*0e40*/  IADD3 R19, P0, R2, R19, RZ ;  /* 0x0000001302137210 */ /* 0x001fca0007f1e0ff */
[----:B------:R-:W-:-:S04]  /*0e50*/  IMAD.X R23, RZ, RZ, R3, P0 ;  /* 0x000000ffff177224 */ /* 0x000fc800000e0603 */
[----:B------:R-:W-:-:S04]  /*0e60*/  IMAD.WIDE.U32 R4, R23, R24, RZ ;  /* 0x0000001817047225 */ /* 0x000fc800078e00ff */
[----:B------:R-:W-:-:S04]  /*0e70*/  IMAD.WIDE.U32 R16, P0, R19, R25, R4 ;  /* 0x0000001913107225 */ /* 0x000fc80007800004 */
[----:B------:R-:W-:-:S04]  /*0e80*/  IMAD.WIDE.U32 R4, R19, R24, RZ ;  /* 0x0000001813047225 */ /* 0x000fc800078e00ff */
[----:B------:R-:W-:Y:S01]  /*0e90*/  IMAD.X R19, RZ, RZ, RZ, P0 ;  /* 0x000000ffff137224 */ /* 0x000fe200000e06ff */
[----:B------:R-:W-:Y:S01]  /*0ea0*/  IADD3 RZ, P0, R5, R16, RZ ;  /* 0x0000001005ff7210 */ /* 0x000fe20007f1e0ff */
[----:B------:R-:W-:-:S04]  /*0eb0*/  IMAD.MOV.U32 R18, RZ, RZ, R17 ;  /* 0x000000ffff127224 */ /* 0x000fc800078e0011 */
[----:B------:R-:W-:-:S08]  /*0ec0*/  IMAD.WIDE.U32.X R4, R23, R25, R18, P0 ;  /* 0x0000001917047225 */ /* 0x000fd000000e0412 */
.L_x_12:
[--C-:B------:R-:W-:Y:S01]  /*0ed0*/  SHF.R.U64 R32, R4, R6, R5.reuse ;  /* 0x0000000604207219 */ /* 0x100fe20000001205 */
[----:B------:R-:W0:Y:S01]  /*0ee0*/  LDC.64 R28, c[0x0][0x640] ;  /* 0x00019000ff1c7b82 */ /* 0x000e220000000a00 */
[----:B------:R-:W-:Y:S01]  /*0ef0*/  I2FP.F32.U32 R4, R14 ;  /* 0x0000000e00047245 */ /* 0x000fe20000201000 */
[----:B------:R-:W-:Y:S01]  /*0f00*/  ULDC UR6, c[0x0][0x150] ;  /* 0x0000540000067ab9 */ /* 0x000fe20000000800 */
[----:B------:R-:W-:Y:S02]  /*0f10*/  SHF.R.U32.HI R5, RZ, R6, R5 ;  /* 0x00000006ff057219 */ /* 0x000fe40000011605 */
[----:B------:R-:W-:Y:S01]  /*0f20*/  IADD3 R17, P0, RZ, -R32, RZ ;  /* 0x80000020ff117210 */ /* 0x000fe20007f1e0ff */
[----:B------:R-:W-:Y:S01]  /*0f30*/  FMUL R6, R4, UR6 ;  /* 0x0000000604067c20 */ /* 0x000fe20008400000 */
[----:B------:R-:W-:Y:S01]  /*0f40*/  ULDC UR6, c[0x0][0x154] ;  /* 0x0000550000067ab9 */ /* 0x000fe20000000800 */
[----:B------:R-:W1:Y:S02]  /*0f50*/  LDC R18, c[0x0][0x618] ;  /* 0x00018600ff127b82 */ /* 0x000e640000000800 */
[----:B------:R-:W-:-:S02]  /*0f60*/  IMAD.X R19, RZ, RZ, ~R5, P0 ;  /* 0x000000ffff137224 */ /* 0x000fc400000e0e05 */
[----:B------:R-:W2:Y:S01]  /*0f70*/  F2I.U32.TRUNC.NTZ R6, R6 ;  /* 0x0000000600067305 */ /* 0x000ea2000020f000 */
[----:B------:R-:W-:-:S03]  /*0f80*/  IMAD.WIDE.U32 R4, R17, R26, R2 ;  /* 0x0000001a11047225 */ /* 0x000fc600078e0002 */
[----:B------:R-:W3:Y:S01]  /*0f90*/  LDC R15, c[0x0][0x144] ;  /* 0x00005100ff0f7b82 */ /* 0x000ee20000000800 */
[----:B------:R-:W-:-:S04]  /*0fa0*/  IMAD R16, R19, R26, RZ ;  /* 0x0000001a13107224 */ /* 0x000fc800078e02ff */
[----:B------:R-:W-:-:S03]  /*0fb0*/  IMAD R17, R17, R27, R16 ;  /* 0x0000001b11117224 */ /* 0x000fc600078e0210 */
[----:B------:R-:W4:Y:S01]  /*0fc0*/  LDC R22, c[0x0][0x608] ;  /* 0x00018200ff167b82 */ /* 0x000f220000000800 */
[----:B------:R-:W-:Y:S01]  /*0fd0*/  IMAD.IADD R17, R5, 0x1, R17 ;  /* 0x0000000105117824 */ /* 0x000fe200078e0211 */
[----:B0-----:R-:W-:Y:S01]  /*0fe0*/  ISETP.NE.U32.AND P0, PT, R28, RZ, PT ;  /* 0x000000ff1c00720c */ /* 0x001fe20003f05070 */
[----:B--2---:R-:W-:-:S03]  /*0ff0*/  IMAD.MOV R5, RZ, RZ, -R6 ;  /* 0x000000ffff057224 */ /* 0x004fc600078e0a06 */
[----:B------:R-:W-:Y:S02]  /*1000*/  ISETP.NE.AND.EX P0, PT, R29, RZ, PT, P0 ;  /* 0x000000ff1d00720c */ /* 0x000fe40003f05300 */
[----:B------:R-:W0:Y:S01]  /*1010*/  LDC R19, c[0x0][0x658] ;  /* 0x00019600ff137b82 */ /* 0x000e220000000800 */
[-CC-:B-1----:R-:W-:Y:S02]  /*1020*/  SHF.R.U64 R26, R4, R18.reuse, R17.reuse ;  /* 0x00000012041a7219 */ /* 0x182fe40000001211 */
[----:B------:R-:W-:Y:S02]  /*1030*/  I2FP.F32.U32 R4, R21 ;  /* 0x0000001500047245 */ /* 0x000fe40000201000 */
[----:B------:R-:W-:Y:S01]  /*1040*/  SHF.R.U32.HI R17, RZ, R18, R17 ;  /* 0x00000012ff117219 */ /* 0x000fe20000011611 */
[----:B------:R-:W-:Y:S02]  /*1050*/  IMAD.MOV.U32 R18, RZ, RZ, 0x1 ;  /* 0x00000001ff127424 */ /* 0x000fe400078e00ff */
[----:B------:R-:W1:Y:S01]  /*1060*/  LDC R24, c[0x0][0x148] ;  /* 0x00005200ff187b82 */ /* 0x000e620000000800 */
[----:B---3--:R-:W-:-:S02]  /*1070*/  IMAD R6, R15, R5, R14 ;  /* 0x000000050f067224 */ /* 0x008fc400078e020e */
[----:B------:R-:W-:Y:S01]  /*1080*/  FMUL R5, R4, UR6 ;  /* 0x0000000604057c20 */ /* 0x000fe20008400000 */
[----:B------:R-:W-:-:S04]  /*1090*/  IMAD.MOV.U32 R4, RZ, RZ, -0x1 ;  /* 0xffffffffff047424 */ /* 0x000fc800078e00ff */
[----:B------:R-:W2:Y:S01]  /*10a0*/  LDC R25, c[0x0][0x600] ;  /* 0x00018000ff197b82 */ /* 0x000ea20000000800 */
[-CC-:B----4-:R-:W-:Y:S02]  /*10b0*/  SHF.R.U64 R34, R26, R22.reuse, R17.reuse ;  /* 0x000000161a227219 */ /* 0x190fe40000001211 */
[----:B------:R-:W-:Y:S02]  /*10c0*/  SHF.R.U32.HI R14, RZ, R22, R17 ;  /* 0x00000016ff0e7219 */ /* 0x000fe40000011611 */
[----:B------:R3:W4:Y:S03]  /*10d0*/  F2I.U32.TRUNC.NTZ R22, R5 ;  /* 0x0000000500167305 */ /* 0x000726000020f000 */
[----:B------:R-:W1:Y:S01]  /*10e0*/  LDC R27, c[0x0][0x648] ;  /* 0x00019200ff1b7b82 */ /* 0x000e620000000800 */
[-C--:B0-----:R-:W-:Y:S02]  /*10f0*/  SHF.R.U64 R36, R34, R19.reuse, R14 ;  /* 0x0000001322247219 */ /* 0x081fe4000000120e */
[----:B------:R-:W-:-:S02]  /*1100*/  SHF.L.U32 R4, R4, R19, RZ ;  /* 0x0000001304047219 */ /* 0x000fc400000006ff */
[-C--:B------:R-:W-:Y:S02]  /*1110*/  SHF.R.U32.HI R14, RZ, R19.reuse, R14 ;  /* 0x00000013ff0e7219 */ /* 0x080fe4000001160e */
[----:B------:R-:W-:Y:S01]  /*1120*/  SHF.L.U32 R18, R18, R19, RZ ;  /* 0x0000001312127219 */ /* 0x000fe200000006ff */
[----:B------:R-:W0:Y:S01]  /*1130*/  LDC R31, c[0x0][0x638] ;  /* 0x00018e00ff1f7b82 */ /* 0x000e220000000800 */
[----:B------:R-:W-:Y:S01]  /*1140*/  LOP3.LUT R19, RZ, R4, RZ, 0x33, !PT ;  /* 0x00000004ff137212 */ /* 0x000fe200078e33ff */
[----:B------:R-:W-:Y:S02]  /*1150*/  IMAD.MOV.U32 R4, RZ, RZ, R36 ;  /* 0x000000ffff047224 */ /* 0x000fe400078e0024 */
[----:B---3--:R-:W-:-:S04]  /*1160*/  IMAD.MOV.U32 R5, RZ, RZ, R14 ;  /* 0x000000ffff057224 */ /* 0x008fc800078e000e */
[----:B------:R-:W3:Y:S01]  /*1170*/  LDC R30, c[0x0][0x610] ;  /* 0x00018400ff1e7b82 */ /* 0x000ee20000000800 */
[----:B----4-:R-:W-:Y:S05]  /*1180*/  @!P0 BRA `(.L_x_13) ;  /* 0x0000000000288947 */ /* 0x010fea0003800000 */
[----:B------:R-:W4:Y:S02]  /*1190*/  LDC R17, c[0x0][0x64c] ;  /* 0x00019300ff117b82 */ /* 0x000f240000000800 */
[----:B----4-:R-:W-:-:S05]  /*11a0*/  IADD3 R17, P0, R36, R17, RZ ;  /* 0x0000001124117210 */ /* 0x010fca0007f1e0ff */
        /* <DEDUP_REMOVED lines=8> */
.L_x_13:
[----:B-1----:R-:W-:Y:S01]  /*1230*/  SHF.R.U64 R4, R4, R27, R5 ;  /* 0x0000001b04047219 */ /* 0x002fe20000001205 */
[----:B--2---:R-:W-:Y:S01]  /*1240*/  VIADD R5, R25, 0xffffffff ;  /* 0xffffffff19057836 */ /* 0x004fe20000000000 */
[----:B------:R-:W-:Y:S01]  /*1250*/  LOP3.LUT R19, R34, R19, RZ, 0xc0, !PT ;  /* 0x0000001322137212 */ /* 0x000fe200078ec0ff */
[----:B------:R-:W-:Y:S02]  /*1260*/  IMAD.MOV R22, RZ, RZ, -R22 ;  /* 0x000000ffff167224 */ /* 0x000fe400078e0a16 */
[----:B------:R-:W-:Y:S01]  /*1270*/  IMAD.MOV R14, RZ, RZ, -R4 ;  /* 0x000000ffff0e7224 */ /* 0x000fe200078e0a04 */
[----:B------:R-:W-:Y:S01]  /*1280*/  LOP3.LUT R5, R26, R5, RZ, 0xc0, !PT ;  /* 0x000000051a057212 */ /* 0x000fe200078ec0ff */
[----:B------:R-:W-:Y:S02]  /*1290*/  IMAD R19, R18, R4, R19 ;  /* 0x0000000412137224 */ /* 0x000fe400078e0213 */
[----:B------:R-:W-:Y:S02]  /*12a0*/  @P2 IMAD R6, R24, R22, R21 ;  /* 0x0000001618062224 */ /* 0x000fe400078e0215 */
[----:B0-----:R-:W-:-:S02]  /*12b0*/  IMAD R4, R14, R31, R36 ;  /* 0x0000001f0e047224 */ /* 0x001fc400078e0224 */
[----:B---3--:R-:W-:Y:S02]  /*12c0*/  IMAD R6, R19, R30, R6 ;  /* 0x0000001e13067224 */ /* 0x008fe400078e0206 */
[----:B------:R-:W-:Y:S02]  /*12d0*/  IMAD R15, R4, R25, R5 ;  /* 0x00000019040f7224 */ /* 0x000fe400078e0205 */
[----:B------:R-:W-:Y:S02]  /*12e0*/  IMAD.MOV.U32 R16, RZ, RZ, 0x1 ;  /* 0x00000001ff107424 */ /* 0x000fe400078e00ff */
[----:B------:R-:W-:Y:S01]  /*12f0*/  IMAD.MOV.U32 R4, RZ, RZ, R32 ;  /* 0x000000ffff047224 */ /* 0x000fe200078e0020 */
[----:B------:R-:W-:Y:S02]  /*1300*/  SEL R5, R15, R6, !P2 ;  /* 0x000000060f057207 */ /* 0x000fe40005000000 */
[----:B------:R-:W-:-:S07]  /*1310*/  SEL R6, R6, R15, !P2 ;  /* 0x0000000f06067207 */ /* 0x000fce0005000000 */
.L_x_11:
[----:B------:R-:W-:Y:S05]  /*1320*/  @!P3 BRA `(.L_x_14) ;  /* 0x0000006c0058b947 */ /* 0x000fea0003800000 */
[----:B------:R-:W-:-:S13]  /*1330*/  ISETP.GT.U32.AND P0, PT, R33, 0x1, PT ;  /* 0x000000012100780c */ /* 0x000fda0003f04070 */
[----:B------:R-:W-:Y:S05]  /*1340*/  @P0 EXIT ;  /* 0x000000000000094d */ /* 0x000fea0003800000 */
.L_x_15:
[----:B------:R-:W-:-:S08]  /*1350*/  NOP ;  /* 0x0000000000007918 */ /* 0x000fd00000000000 */
[----:B------:R-:W0:Y:S02]  /*1360*/  USETMAXREG.TRY_ALLOC.CTAPOOL UP0, 0xe8 ;  /* 0x000000e8000079c8 */ /* 0x000e240008000600 */
[----:B0-----:R-:W-:-:S13]  /*1370*/  PLOP3.LUT P0, PT, PT, PT, UP0, 0x80, 0x0 ;  /* 0x000000000000781c */ /* 0x001fda0003f0f008 */
[----:B------:R-:W-:Y:S05]  /*1380*/  @!P0 BRA `(.L_x_15) ;  /* 0xfffffffc00f08947 */ /* 0x000fea000383ffff */
[----:B------:R-:W-:-:S13]  /*1390*/  LOP3.LUT P0, RZ, R16, 0xff, RZ, 0xc0, !PT ;  /* 0x000000ff10ff7812 */ /* 0x000fda000780c0ff */
[----:B------:R-:W-:Y:S05]  /*13a0*/  @!P0 EXIT ;  /* 0x000000000000894d */ /* 0x000fea0003800000 */
[----:B------:R-:W0:Y:S01]  /*13b0*/  S2UR UR6, SR_CgaCtaId ;  /* 0x00000000000679c3 */ /* 0x000e220000008800 */
[----:B------:R-:W-:Y:S01]  /*13c0*/  SHF.R.S32.HI R14, RZ, 0x1f, R11 ;  /* 0x0000001fff0e7819 */ /* 0x000fe2000001140b */
[----:B------:R-:W-:Y:S01]  /*13d0*/  UIADD3 UR7, UR15, -0x1, URZ ;  /* 0xffffffff0f077890 */ /* 0x000fe2000fffe03f */
[----:B------:R-:W-:Y:S01]  /*13e0*/  LOP3.LUT R146, R7, 0x1, RZ, 0xfc, !PT ;  /* 0x0000000107927812 */ /* 0x000fe200078efcff */
[----:B------:R-:W-:Y:S01]  /*13f0*/  UMOV UR12, 0x400 ;  /* 0x00000400000c7882 */ /* 0x000fe20000000000 */
[CC--:B------:R-:W-:Y:S01]  /*1400*/  LEA.HI R13, R14.reuse, R11.reuse, RZ, 0x2 ;  /* 0x0000000b0e0d7211 */ /* 0x0c0fe200078f10ff */
[----:B------:R-:W-:Y:S01]  /*1410*/  UISETP.LT.AND UP0, UPT, UR13, 0x1, UPT ;  /* 0x000000010d00788c */ /* 0x000fe2000bf01270 */
[----:B------:R-:W-:Y:S01]  /*1420*/  LEA.HI R17, R14, R11, RZ, 0x5 ;  /* 0x0000000b0e117211 */ /* 0x000fe200078f28ff */
[----:B------:R-:W-:Y:S01]  /*1430*/  USHF.L.U32 UR21, UR13, 0x1, URZ ;  /* 0x000000010d157899 */ /* 0x000fe2000800063f */
[--C-:B------:R-:W-:Y:S01]  /*1440*/  SHF.R.S32.HI R15, RZ, 0x2, R13.reuse ;  /* 0x00000002ff0f7819 */ /* 0x100fe2000001140d */
[----:B------:R-:W-:Y:S01]  /*1450*/  USEL UR14, UR13, 0x1, UP0 ;  /* 0x000000010d0e7887 */ /* 0x000fe20008000000 */
[----:B------:R-:W-:Y:S01]  /*1460*/  SHF.R.S32.HI R16, RZ, 0x1f, R13 ;  /* 0x0000001fff107819 */ /* 0x000fe2000001140d */
[----:B------:R-:W-:Y:S01]  /*1470*/  UISETP.NE.AND UP0, UPT, UR7, URZ, UPT ;  /* 0x0000003f0700728c */ /* 0x000fe2000bf05270 */
[----:B------:R-:W-:Y:S01]  /*1480*/  SHF.R.S32.HI R17, RZ, 0x5, R17 ;  /* 0x00000005ff117819 */ /* 0x000fe20000011411 */
[----:B------:R-:W-:Y:S01]  /*1490*/  UIADD3 UR14, -UR14, UR13, URZ ;  /* 0x0000000d0e0e7290 */ /* 0x000fe2000fffe13f */
[----:B------:R-:W-:-:S04]  /*14a0*/  LEA.HI R16, R16, R15, RZ, 0x3 ;  /* 0x0000000f10107211 */ /* 0x000fc800078f18ff */
[----:B------:R-:W-:Y:S01]  /*14b0*/  LOP3.LUT R16, R16, 0xfffffff8, RZ, 0xc0, !PT ;  /* 0xfffffff810107812 */ /* 0x000fe200078ec0ff */
[----:B0-----:R-:W-:-:S04]  /*14c0*/  ULEA UR12, UR6, UR12, 0x18 ;  /* 0x0000000c060c7291 */ /* 0x001fc8000f8ec03f */
[----:B------:R-:W-:Y:S01]  /*14d0*/  IMAD.IADD R14, R15, 0x1, -R16 ;  /* 0x000000010f0e7824 */ /* 0x000fe200078e0a10 */
[----:B------:R-:W-:Y:S01]  /*14e0*/  USHF.L.U32 UR6, UR7, 0x3, URZ ;  /* 0x0000000307067899 */ /* 0x000fe2000800063f */
[----:B------:R-:W-:Y:S01]  /*14f0*/  LOP3.LUT R16, R13, 0xfffffffc, RZ, 0xc0, !PT ;  /* 0xfffffffc0d107812 */ /* 0x000fe200078ec0ff */
[----:B------:R-:W-:Y:S01]  /*1500*/  USEL UR7, URZ, 0x1, UP0 ;  /* 0x000000013f077887 */ /* 0x000fe20008000000 */
[--C-:B------:R-:W-:Y:S01]  /*1510*/  IMAD R13, R17, -0x10, -R14.reuse ;  /* 0xfffffff0110d7824 */ /* 0x100fe200078e0a0e */
[----:B------:R-:W-:Y:S01]  /*1520*/  ULOP3.LUT UR6, UR6, 0x8, URZ, 0xc0, !UPT ;  /* 0x0000000806067892 */ /* 0x000fe2000f8ec03f */
[----:B------:R-:W-:Y:S01]  /*1530*/  SHF.R.S32.HI R15, RZ, 0x1f, R14 ;  /* 0x0000001fff0f7819 */ /* 0x000fe2000001140e */
[----:B------:R-:W-:Y:S01]  /*1540*/  UIADD3 UR22, UR12, 0x130, URZ ;  /* 0x000001300c167890 */ /* 0x000fe2000fffe03f */
[----:B------:R-:W-:Y:S01]  /*1550*/  IMAD.IADD R11, R11, 0x1, -R16 ;  /* 0x000000010b0b7824 */ /* 0x000fe200078e0a10 */
[----:B------:R-:W-:Y:S01]  /*1560*/  ULOP3.LUT UR23, UR6, 0x8, URZ, 0x3c, !UPT ;  /* 0x0000000806177892 */ /* 0x000fe2000f8e3c3f */
[----:B------:R-:W-:Y:S01]  /*1570*/  IMAD.U32 R148, RZ, RZ, UR7 ;  /* 0x00000007ff947e24 */ /* 0x000fe2000f8e00ff */
[----:B------:R-:W-:Y:S01]  /*1580*/  ULOP3.LUT UR16, UR6, 0x18, URZ, 0x3c, !UPT ;  /* 0x0000001806107892 */ /* 0x000fe2000f8e3c3f */
[----:B------:R-:W-:Y:S01]  /*1590*/  IMAD.WIDE R14, R17, 0x10, R14 ;  /* 0x00000010110e7825 */ /* 0x000fe200078e020e */
[----:B------:R-:W-:Y:S01]  /*15a0*/  ULEA UR15, UR15, UR22, 0x3 ;  /* 0x000000160f0f7291 */ /* 0x000fe2000f8e183f */
[----:B------:R-:W-:-:S02]  /*15b0*/  ULDC UR6, c[0x0][0x284] ;  /* 0x0000a10000067ab9 */ /* 0x000fc40000000800 */
[----:B------:R-:W-:-:S09]  /*15c0*/  VIADD R13, R13, UR6 ;  /* 0x000000060d0d7c36 */ /* 0x000fd20008000000 */
.L_x_170:
[----:B------:R-:W-:Y:S01]  /*15d0*/  SHF.L.U32 R16, R148, 0x1f, RZ ;  /* 0x0000001f94107819 */ /* 0x000fe200000006ff */
[----:B------:R-:W0:Y:S01]  /*15e0*/  LDC R17, c[0x0][0x28c] ;  /* 0x0000a300ff117b82 */ /* 0x000e220000000800 */
[----:B------:R-:W-:Y:S01]  /*15f0*/  UMOV UR6, URZ ;  /* 0x0000003f00067c82 */ /* 0x000fe20008000000 */
[----:B------:R-:W-:Y:S01]  /*1600*/  UMOV UR17, UR5 ;  /* 0x0000000500117c82 */ /* 0x000fe20008000000 */
[----:B-1----:R-:W1:Y:S01]  /*1610*/  SYNCS.PHASECHK.TRANS64.TRYWAIT P0, [UR15+-0x8], R16 ;  /* 0xfffff810ff0075a7 */ /* 0x002e62000800014f */
[----:B0-----:R-:W-:Y:S01]  /*1620*/  ISETP.GE.AND P1, PT, R17, 0x1, PT ;  /* 0x000000011100780c */ /* 0x001fe20003f26270 */
[----:B-1-34-:R-:W-:-:S12]  /*1630*/  @!P0 BRA `(.L_x_16) ;  /* 0x0000008000708947 */ /* 0x01afd80003800000 */
.L_x_206:
[----:B------:R-:W-:Y:S01]  /*1640*/  UMOV UR7, URZ ;  /* 0x0000003f00077c82 */ /* 0x000fe20008000000 */
[----:B------:R-:W-:Y:S01]  /*1650*/  UMOV UR8, URZ ;  /* 0x0000003f00087c82 */ /* 0x000fe20008000000 */
[----:B------:R-:W-:Y:S02]  /*1660*/  CS2R R22, SRZ ;  /* 0x0000000000167805 */ /* 0x000fe4000001ff00 */
[----:B------:R-:W-:Y:S02]  /*1670*/  CS2R R20, SRZ ;  /* 0x0000000000147805 */ /* 0x000fe4000001ff00 */
[----:B------:R-:W-:Y:S02]  /*1680*/  CS2R R88, SRZ ;  /* 0x0000000000587805 */ /* 0x000fe4000001ff00 */
[----:B------:R-:W-:Y:S02]  /*1690*/  CS2R R90, SRZ ;  /* 0x00000000005a7805 */ /* 0x000fe4000001ff00 */
[----:B------:R-:W-:-:S02]  /*16a0*/  CS2R R92, SRZ ;  /* 0x00000000005c7805 */ /* 0x000fc4000001ff00 */
[----:B------:R-:W-:Y:S02]  /*16b0*/  CS2R R94, SRZ ;  /* 0x00000000005e7805 */ /* 0x000fe4000001ff00 */
        /* <DEDUP_REMOVED lines=24> */
[----:B------:R-:W-:Y:S01]  /*1840*/  CS2R R144, SRZ ;  /* 0x0000000000907805 */ /* 0x000fe2000001ff00 */
[----:B------:R-:W-:Y:S01]  /*1850*/  IMAD.MOV.U32 R147, RZ, RZ, RZ ;  /* 0x000000ffff937224 */ /* 0x000fe200078e00ff */
[----:B------:R-:W-:Y:S01]  /*1860*/  CS2R R24, SRZ ;  /* 0x0000000000187805 */ /* 0x000fe2000001ff00 */
[----:B------:R-:W-:Y:S01]  /*1870*/  IMAD.MOV.U32 R149, RZ, RZ, RZ ;  /* 0x000000ffff957224 */ /* 0x000fe200078e00ff */
[----:B------:R-:W-:Y:S01]  /*1880*/  CS2R R26, SRZ ;  /* 0x00000000001a7805 */ /* 0x000fe2000001ff00 */
[----:B------:R-:W-:Y:S01]  /*1890*/  IMAD.U32 R19, RZ, RZ, UR4 ;  /* 0x00000004ff137e24 */ /* 0x000fe2000f8e00ff */
        /* <DEDUP_REMOVED lines=29> */
[----:B------:R-:W-:Y:S01]  /*1a70*/  CS2R R86, SRZ ;  /* 0x0000000000567805 */ /* 0x000fe2000001ff00 */
[----:B------:R-:W-:Y:S06]  /*1a80*/  @!P1 BRA `(.L_x_17) ;  /* 0x00000008003c9947 */ /* 0x000fec0003800000 */
[----:B------:R-:W-:-:S13]  /*1a90*/  ISETP.NE.AND P1, PT, R146, 0x3, PT ;  /* 0x000000039200780c */ /* 0x000fda0003f25270 */
[----:B------:R-:W-:Y:S05]  /*1aa0*/  @!P1 BRA `(.L_x_18) ;  /* 0x0000000000049947 */ /* 0x000fea0003800000 */
[----:B------:R-:W-:Y:S01]  /*1ab0*/  BPT.TRAP 0x1 ;  /* 0x000000040000795c */ /* 0x000fe20000300000 */
.L_x_18:
[----:B------:R-:W-:Y:S01]  /*1ac0*/  ULEA UR6, UR5, UR12, 0x3 ;  /* 0x0000000c05067291 */ /* 0x000fe2000f8e183f */
[----:B0-----:R-:W-:-:S05]  /*1ad0*/  IMAD.U32 R16, RZ, RZ, UR4 ;  /* 0x00000004ff107e24 */ /* 0x001fca000f8e00ff */
[----:B------:R-:W-:-:S04]  /*1ae0*/  SHF.L.U32 R16, R16, 0x1f, RZ ;  /* 0x0000001f10107819 */ /* 0x000fc800000006ff */
[----:B------:R0:W1:Y:S01]  /*1af0*/  SYNCS.PHASECHK.TRANS64.TRYWAIT P0, [UR6], R16 ;  /* 0x00000010ff0075a7 */ /* 0x0000620008000146 */
[----:B------:R-:W-:Y:S05]  /*1b00*/  @!P1 BRA `(.L_x_19) ;  /* 0x0000000000049947 */ /* 0x000fea0003800000 */
[----:B------:R-:W-:Y:S01]  /*1b10*/  BPT.TRAP 0x1 ;  /* 0x000000040000795c */ /* 0x000fe20000300000 */
.L_x_19:
[----:B-1----:R-:W-:Y:S05]  /*1b20*/  @P0 BRA `(.L_x_20) ;  /* 0x0000000000080947 */ /* 0x002fea0003800000 */
[----:B------:R-:W1:Y:S02]  /*1b30*/  SYNCS.PHASECHK.TRANS64.TRYWAIT P0, [UR6], R16 ;  /* 0x00000010ff0075a7 */ /* 0x000e640008000146 */
[----:B-1----:R-:W-:Y:S05]  /*1b40*/  @!P0 BRA `(.L_x_21) ;  /* 0x0000007c00448947 */ /* 0x002fea0003800000 */
.L_x_20:
[----:B------:R-:W-:Y:S01]  /*1b50*/  UIADD3 UR6, UR12, 0x200, URZ ;  /* 0x000002000c067890 */ /* 0x000fe2000fffe03f */
[----:B------:R-:W-:Y:S01]  /*1b60*/  WARPGROUP.ARRIVE ;  /* 0x00000000000079c5 */ /* 0x000fe20000000000 */
[----:B------:R-:W-:Y:S01]  /*1b70*/  UIADD3 UR7, UR12, 0x12200, URZ ;  /* 0x000122000c077890 */ /* 0x000fe2000fffe03f */
[----:B------:R-:W-:Y:S01]  /*1b80*/  CS2R R22, SRZ ;  /* 0x0000000000167805 */ /* 0x000fe2000001ff00 */
[----:B------:R-:W-:Y:S01]  /*1b90*/  USHF.R.U32.HI UR6, URZ, 0x4, UR6 ;  /* 0x000000043f067899 */ /* 0x000fe20008011606 */
[----:B------:R-:W-:Y:S01]  /*1ba0*/  CS2R R20, SRZ ;  /* 0x0000000000147805 */ /* 0x000fe2000001ff00 */
[----:B------:R-:W-:Y:S01]  /*1bb0*/  USHF.R.U32.HI UR7, URZ, 0x4, UR7 ;  /* 0x000000043f077899 */ /* 0x000fe20008011607 */
[----:B------:R-:W-:Y:S01]  /*1bc0*/  CS2R R88, SRZ ;  /* 0x0000000000587805 */ /* 0x000fe2000001ff00 */
[----:B------:R-:W-:Y:S01]  /*1bd0*/  ULOP3.LUT UR6, UR6, 0x3fff, URZ, 0xc0, !UPT ;  /* 0x00003fff06067892 */ /* 0x000fe2000f8ec03f */
[----:B------:R-:W-:Y:S01]  /*1be0*/  CS2R R90, SRZ ;  /* 0x00000000005a7805 */ /* 0x000fe2000001ff00 */
[----:B------:R-:W-:Y:S01]  /*1bf0*/  ULOP3.LUT UR7, UR7, 0x3fff, URZ, 0xc0, !UPT ;  /* 0x00003fff07077892 */ /* 0x000fe2000f8ec03f */
[----:B------:R-:W-:Y:S01]  /*1c00*/  CS2R R92, SRZ ;  /* 0x00000000005c7805 */ /* 0x000fe2000001ff00 */
[----:B------:R-:W-:Y:S01]  /*1c10*/  ULOP3.LUT UR6, UR6, 0x10000, URZ, 0xfc, !UPT ;  /* 0x0001000006067892 */ /* 0x000fe2000f8efc3f */
[----:B------:R-:W-:Y:S01]  /*1c20*/  CS2R R94, SRZ ;  /* 0x00000000005e7805 */ /* 0x000fe2000001ff00 */
[----:B------:R-:W-:Y:S01]  /*1c30*/  ULOP3.LUT UR7, UR7, 0x10000, URZ, 0xfc, !UPT ;  /* 0x0001000007077892 */ /* 0x000fe2000f8efc3f */
[----:B------:R-:W-:Y:S01]  /*1c40*/  CS2R R96, SRZ ;  /* 0x0000000000607805 */ /* 0x000fe2000001ff00 */
[----:B------:R-:W-:Y:S01]  /*1c50*/  ULEA UR8, UR5, UR6, 0x8 ;  /* 0x0000000605087291 */ /* 0x000fe2000f8e403f */
[----:B------:R-:W-:Y:S01]  /*1c60*/  CS2R R98, SRZ ;  /* 0x0000000000627805 */ /* 0x000fe2000001ff00 */
[----:B------:R-:W-:Y:S01]  /*1c70*/  ULEA UR10, UR5, UR7, 0x9 ;  /* 0x00000007050a7291 */ /* 0x000fe2000f8e483f */
[----:B------:R-:W-:Y:S01]  /*1c80*/  CS2R R100, SRZ ;  /* 0x0000000000647805 */ /* 0x000fe2000001ff00 */
[----:B------:R-:W-:Y:S01]  /*1c90*/  UMOV UR9, 0x80000020 ;  /* 0x8000002000097882 */ /* 0x000fe20000000000 */
[----:B------:R-:W-:Y:S01]  /*1ca0*/  UMOV UR11, 0x80000020 ;  /* 0x80000020000b7882 */ /* 0x000fe20000000000 */
[----:B------:R-:W-:Y:S01]  /*1cb0*/  ULDC UR7, c[0x0][0x50c] ;  /* 0x0001430000077ab9 */ /* 0x000fe20000000800 */
[----:B------:R-:W-:Y:S01]  /*1cc0*/  UMOV UR6, 0x2 ;  /* 0x0000000200067882 */ /* 0x000fe20000000000 */
[----:B------:R-:W-:Y:S01]  /*1cd0*/  UISETP.NE.AND UP0, UPT, UR7, 0x2, UPT ;  /* 0x000000020700788c */ /* 0x000fe2000bf05270 */
[----:B------:R-:W-:-:S02]  /*1ce0*/  CS2R R102, SRZ ;  /* 0x0000000000667805 */ /* 0x000fc4000001ff00 */
[----:B------:R-:W-:Y:S01]  /*1cf0*/  CS2R R104, SRZ ;  /* 0x0000000000687805 */ /* 0x000fe2000001ff00 */
[----:B------:R-:W-:Y:S01]  /*1d00*/  QGMMA.64x128x32.F32.E5M2.E4M3 R24, gdesc[UR8], RZ, !UPT ;  /* 0x01e00000081879f3 */ /* 0x000fe2000c7018ff */
[----:B------:R-:W-:Y:S01]  /*1d10*/  USEL UR7, URZ, 0x1, UP0 ;  /* 0x000000013f077887 */ /* 0x000fe20008000000 */
[----:B------:R-:W-:Y:S01]  /*1d20*/  CS2R R106, SRZ ;  /* 0x00000000006a7805 */ /* 0x000fe2000001ff00 */
[----:B------:R-:W-:Y:S01]  /*1d30*/  UIADD3 UR8, UR8, 0x2, URZ ;  /* 0x0000000208087890 */ /* 0x000fe2000fffe03f */
[----:B------:R-:W-:Y:S01]  /*1d40*/  CS2R R108, SRZ ;  /* 0x00000000006c7805 */ /* 0x000fe2000001ff00 */
[----:B------:R-:W-:Y:S01]  /*1d50*/  UIADD3 UR10, UR10, 0x2, URZ ;  /* 0x000000020a0a7890 */ /* 0x000fe2000fffe03f */
[----:B------:R-:W-:Y:S02]  /*1d60*/  CS2R R110, SRZ ;  /* 0x00000000006e7805 */ /* 0x000fe4000001ff00 */
[----:B------:R-:W-:Y:S01]  /*1d70*/  ISETP.NE.AND P0, PT, RZ, UR7, PT ;  /* 0x00000007ff007c0c */ /* 0x000fe2000bf05270 */
[----:B------:R-:W-:Y:S01]  /*1d80*/  UMOV UR9, 0x80000020 ;  /* 0x8000002000097882 */ /* 0x000fe20000000000 */
[----:B------:R-:W-:Y:S01]  /*1d90*/  UMOV UR11, 0x80000020 ;  /* 0x80000020000b7882 */ /* 0x000fe20000000000 */
        /* <DEDUP_REMOVED lines=17> */
[----:B------:R-:W-:Y:S02]  /*1eb0*/  IMAD.MOV.U32 R147, RZ, RZ, RZ ;  /* 0x000000ffff937224 */ /* 0x000fe400078e00ff */
[----:B------:R-:W-:Y:S01]  /*1ec0*/  IMAD.MOV.U32 R149, RZ, RZ, RZ ;  /* 0x000000ffff957224 */ /* 0x000fe200078e00ff */
[----:B------:R-:W-:Y:S01]  /*1ed0*/  QGMMA.64x128x32.F32.E5M2.E4M3 R24, gdesc[UR8], R24, gsb0 ;  /* 0x01e00000081879f3 */ /* 0x000fe20008001818 */
[----:B------:R-:W-:Y:S05]  /*1ee0*/  @!P0 BRA `(.L_x_22) ;  /* 0x0000000400088947 */ /* 0x000fea0003800000 */
[----:B------:R-:W-:Y:S02]  /*1ef0*/  WARPGROUP.DEPBAR.LE gsb0, 0x0 ;  /* 0x00008000000079c5 */ /* 0x000fe40000010000 */
[----:B------:R-:W-:-:S01]  /*1f00*/  FADD R149, RZ, R24 ;  /* 0x00000018ff957221 */ /* 0x000fc20000000000 */
[----:B------:R-:W-:Y:S01]  /*1f10*/  FADD R144, RZ, R25 ;  /* 0x00000019ff907221 */ /* 0x000fe20000000000 */
        /* <DEDUP_REMOVED lines=62> */
[----:B------:R-:W-:-:S06]  /*2300*/  UMOV UR6, URZ ;  /* 0x0000003f00067c82 */ /* 0x000fcc0008000000 */
.L_x_22:
[----:B------:R-:W-:-:S04]  /*2310*/  UIADD3 UR17, UR5, 0x1, URZ ;  /* 0x0000000105117890 */ /* 0x000fc8000fffe03f */
[----:B------:R-:W-:-:S04]  /*2320*/  UISETP.NE.AND UP0, UPT, UR17, 0x12, UPT ;  /* 0x000000121100788c */ /* 0x000fc8000bf05270 */
[----:B------:R-:W-:Y:S02]  /*2330*/  USEL UR8, URZ, 0x1, UP0 ;  /* 0x000000013f087887 */ /* 0x000fe40008000000 */
[----:B------:R-:W-:Y:S02]  /*2340*/  USEL UR17, UR17, URZ, UP0 ;  /* 0x0000003f11117287 */ /* 0x000fe40008000000 */
[----:B------:R-:W-:-:S06]  /*2350*/  ULOP3.LUT UR8, UR4, UR8, URZ, 0x3c, !UPT ;  /* 0x0000000804087292 */ /* 0x000fcc000f8e3c3f */
[----:B------:R-:W-:Y:S01]  /*2360*/  IMAD.U32 R19, RZ, RZ, UR8 ;  /* 0x00000008ff137e24 */ /* 0x000fe2000f8e00ff */
[----:B------:R-:W-:-:S06]  /*2370*/  UMOV UR8, 0x1 ;  /* 0x0000000100087882 */ /* 0x000fcc0000000000 */
.L_x_17:
[----:B------:R-:W-:-:S06]  /*2380*/  UISETP.GE.AND UP0, UPT, UR14, 0x1, UPT ;  /* 0x000000010e00788c */ /* 0x000fcc000bf06270 */
[----:B------:R-:W-:-:S13]  /*2390*/  PLOP3.LUT P0, PT, PT, PT, UP0, 0x80, 0x0 ;  /* 0x000000000000781c */ /* 0x000fda0003f0f008 */
[----:B------:R-:W-:Y:S05]  /*23a0*/  @!P0 BRA `(.L_x_23) ;  /* 0x0000000800048947 */ /* 0x000fea0003800000 */
[----:B01----:R-:W-:Y:S01]  /*23b0*/  IMAD.U32 R16, RZ, RZ, UR14 ;  /* 0x0000000eff107e24 */ /* 0x003fe2000f8e00ff */
[----:B------:R-:W-:Y:S01]  /*23c0*/  UMOV UR20, UR5 ;  /* 0x0000000500147c82 */ /* 0x000fe20008000000 */
[----:B------:R-:W-:-:S05]  /*23d0*/  ULDC UR24, c[0x0][0x50c] ;  /* 0x0001430000187ab9 */ /* 0x000fca0000000800 */
.L_x_31:
[----:B------:R-:W-:-:S13]  /*23e0*/  ISETP.NE.AND P1, PT, R146, 0x3, PT ;  /* 0x000000039200780c */ /* 0x000fda0003f25270 */
[----:B01----:R-:W-:Y:S05]  /*23f0*/  @!P1 BRA `(.L_x_24) ;  /* 0x0000000000049947 */ /* 0x003fea0003800000 */
[----:B------:R-:W-:Y:S01]  /*2400*/  BPT.TRAP 0x1 ;  /* 0x000000040000795c */ /* 0x000fe20000300000 */
.L_x_24:
[----:B------:R-:W-:Y:S01]  /*2410*/  ULEA UR9, UR17, UR12, 0x3 ;  /* 0x0000000c11097291 */ /* 0x000fe2000f8e183f */
[----:B------:R-:W-:-:S08]  /*2420*/  SHF.L.U32 R17, R19, 0x1f, RZ ;  /* 0x0000001f13117819 */ /* 0x000fd000000006ff */
[----:B------:R0:W1:Y:S01]  /*2430*/  SYNCS.PHASECHK.TRANS64.TRYWAIT P0, [UR9], R17 ;  /* 0x00000011ff0075a7 */ /* 0x0000620008000149 */
[----:B------:R-:W-:Y:S05]  /*2440*/  @!P1 BRA `(.L_x_25) ;  /* 0x0000000000049947 */ /* 0x000fea0003800000 */
[----:B------:R-:W-:Y:S01]  /*2450*/  BPT.TRAP 0x1 ;  /* 0x000000040000795c */ /* 0x000fe20000300000 */
.L_x_25:
[----:B-1----:R-:W-:Y:S05]  /*2460*/  @P0 BRA `(.L_x_26) ;  /* 0x0000000000080947 */ /* 0x002fea0003800000 */
[----:B------:R-:W1:Y:S02]  /*2470*/  SYNCS.PHASECHK.TRANS64.TRYWAIT P0, [UR9], R17 ;  /* 0x00000011ff0075a7 */ /* 0x000e640008000149 */
[----:B-1----:R-:W-:Y:S05]  /*2480*/  @!P0 BRA `(.L_x_27) ;  /* 0x00000074000c8947 */ /* 0x002fea0003800000 */
.L_x_26:
[----:B------:R-:W-:Y:S01]  /*2490*/  UIADD3 UR9, UR12, 0x200, URZ ;  /* 0x000002000c097890 */ /* 0x000fe2000fffe03f */
[----:B------:R-:W-:Y:S01]  /*24a0*/  WARPGROUP.ARRIVE ;  /* 0x00000000000079c5 */ /* 0x000fe20000000000 */
[----:B------:R-:W-:Y:S02]  /*24b0*/  UIADD3 UR10, UR12, 0x12200, URZ ;  /* 0x000122000c0a7890 */ /* 0x000fe4000fffe03f */
[----:B------:R-:W-:Y:S02]  /*24c0*/  UISETP.NE.AND UP0, UPT, UR7, URZ, UPT ;  /* 0x0000003f0700728c */ /* 0x000fe4000bf05270 */
[----:B------:R-:W-:Y:S02]  /*24d0*/  USHF.R.U32.HI UR9, URZ, 0x4, UR9 ;  /* 0x000000043f097899 */ /* 0x000fe40008011609 */
[----:B------:R-:W-:Y:S02]  /*24e0*/  USHF.R.U32.HI UR10, URZ, 0x4, UR10 ;  /* 0x000000043f0a7899 */ /* 0x000fe4000801160a */
[----:B------:R-:W-:-:S02]  /*24f0*/  USEL UR8, UR8, URZ, !UP0 ;  /* 0x0000003f08087287 */ /* 0x000fc4000c000000 */
[----:B------:R-:W-:Y:S02]  /*2500*/  ULOP3.LUT UR9, UR9, 0x3fff, URZ, 0xc0, !UPT ;  /* 0x00003fff09097892 */ /* 0x000fe4000f8ec03f */
[----:B------:R-:W-:Y:S02]  /*2510*/  ULOP3.LUT UR10, UR10, 0x3fff, URZ, 0xc0, !UPT ;  /* 0x00003fff0a0a7892 */ /* 0x000fe4000f8ec03f */
[----:B------:R-:W-:Y:S02]  /*2520*/  UISETP.NE.U32.AND UP0, UPT, UR8, URZ, UPT ;  /* 0x0000003f0800728c */ /* 0x000fe4000bf05070 */
[----:B------:R-:W-:Y:S02]  /*2530*/  ULOP3.LUT UR8, UR9, 0x10000, URZ, 0xfc, !UPT ;  /* 0x0001000009087892 */ /* 0x000fe4000f8efc3f */
[----:B------:R-:W-:Y:S02]  /*2540*/  ULOP3.LUT UR10, UR10, 0x10000, URZ, 0xfc, !UPT ;  /* 0x000100000a0a7892 */ /* 0x000fe4000f8efc3f */
[----:B------:R-:W-:-:S02]  /*2550*/  ULEA UR8, UR17, UR8, 0x8 ;  /* 0x0000000811087291 */ /* 0x000fc4000f8e403f */
[----:B------:R-:W-:Y:S01]  /*2560*/  ULEA UR10, UR17, UR10, 0x9 ;  /* 0x0000000a110a7291 */ /* 0x000fe2000f8e483f */
[----:B------:R-:W-:Y:S01]  /*2570*/  UMOV UR9, 0x80000020 ;  /* 0x8000002000097882 */ /* 0x000fe20000000000 */
[----:B------:R-:W-:Y:S01]  /*2580*/  UMOV UR11, 0x80000020 ;  /* 0x80000020000b7882 */ /* 0x000fe20000000000 */
[----:B------:R-:W-:-:S06]  /*2590*/  UIADD3 UR6, UR6, 0x2, URZ ;  /* 0x0000000206067890 */ /* 0x000fcc000fffe03f */
[----:B------:R-:W-:Y:S01]  /*25a0*/  QGMMA.64x128x32.F32.E5M2.E4M3 R24, gdesc[UR8], R24, UP0 ;  /* 0x01e00000081879f3 */ /* 0x000fe2000bf01818 */
[----:B------:R-:W-:Y:S02]  /*25b0*/  UIADD3 UR8, UR8, 0x2, URZ ;  /* 0x0000000208087890 */ /* 0x000fe4000fffe03f */
[----:B------:R-:W-:Y:S01]  /*25c0*/  UIADD3 UR10, UR10, 0x2, URZ ;  /* 0x000000020a0a7890 */ /* 0x000fe2000fffe03f */
[----:B------:R-:W-:Y:S01]  /*25d0*/  UMOV UR9, 0x80000020 ;  /* 0x8000002000097882 */ /* 0x000fe20000000000 */
[----:B------:R-:W-:Y:S01]  /*25e0*/  UMOV UR11, 0x80000020 ;  /* 0x80000020000b7882 */ /* 0x000fe20000000000 */
[----:B------:R-:W-:-:S04]  /*25f0*/  UISETP.NE.AND UP0, UPT, UR6, UR24, UPT ;  /* 0x000000180600728c */ /* 0x000fc8000bf05270 */
[----:B------:R-:W-:-:S06]  /*2600*/  USEL UR7, URZ, 0x1, UP0 ;  /* 0x000000013f077887 */ /* 0x000fcc0008000000 */
[----:B------:R-:W-:Y:S01]  /*2610*/  ISETP.NE.AND P0, PT, RZ, UR7, PT ;  /* 0x00000007ff007c0c */ /* 0x000fe2000bf05270 */
[----:B------:R-:W-:Y:S03]  /*2620*/  QGMMA.64x128x32.F32.E5M2.E4M3 R24, gdesc[UR8], R24, gsb0 ;  /* 0x01e00000081879f3 */ /* 0x000fe60008001818 */
[----:B------:R-:W-:-:S09]  /*2630*/  WARPGROUP.DEPBAR.LE gsb0, 0x1 ;  /* 0x00008000000079c5 */ /* 0x000fd20000010100 */
[----:B------:R-:W-:Y:S05]  /*2640*/  @!P0 BRA `(.L_x_28) ;  /* 0x0000000400088947 */ /* 0x000fea0003800000 */
[----:B------:R-:W-:Y:S02]  /*2650*/  WARPGROUP.DEPBAR.LE gsb0, 0x0 ;  /* 0x00008000000079c5 */ /* 0x000fe40000010000 */
[----:B------:R-:W-:-:S01]  /*2660*/  FADD R149, R24, R149 ;  /* 0x0000009518957221 */ /* 0x000fc20000000000 */
[----:B------:R-:W-:Y:S01]  /*2670*/  FADD R144, R25, R144 ;  /* 0x0000009019907221 */ /* 0x000fe20000000000 */
        /* <DEDUP_REMOVED lines=62> */
[----:B------:R-:W-:-:S06]  /*2a60*/  UMOV UR6, URZ ;  /* 0x0000003f00067c82 */ /* 0x000fcc0008000000 */
.L_x_28:
[----:B------:R-:W-:Y:S05]  /*2a70*/  @!P1 BRA `(.L_x_29) ;  /* 0x0000000000049947 */ /* 0x000fea0003800000 */
[----:B------:R-:W-:Y:S01]  /*2a80*/  BPT.TRAP 0x1 ;  /* 0x000000040000795c */ /* 0x000fe20000300000 */
.L_x_29:
[----:B------:R-:W-:Y:S01]  /*2a90*/  ULEA UR8, UR20, UR12, 0x3 ;  /* 0x0000000c14087291 */ /* 0x000fe2000f8e183f */
[----:B------:R-:W-:-:S03]  /*2aa0*/  ISETP.GT.U32.AND P0, PT, R7, 0x1, PT ;  /* 0x000000010700780c */ /* 0x000fc60003f04070 */
[----:B------:R-:W-:-:S04]  /*2ab0*/  UIADD3 UR8, UR8, 0x90, URZ ;  /* 0x0000009008087890 */ /* 0x000fc8000fffe03f */
[----:B------:R-:W-:-:S09]  /*2ac0*/  UPRMT UR8, URZ, 0x654, UR8 ;  /* 0x000006543f087896 */ /* 0x000fd20008000008 */
[----:B------:R-:W-:Y:S01]  /*2ad0*/  SYNCS.ARRIVE.TRANS64.RED.A1T0 RZ, [UR8], RZ ;  /* 0x000000ffffff79a7 */ /* 0x000fe20008100408 */
[----:B------:R-:W-:Y:S05]  /*2ae0*/  @P0 BRA `(.L_x_30) ;  /* 0x0000000000040947 */ /* 0x000fea0003800000 */
[----:B------:R-:W-:Y:S01]  /*2af0*/  BPT.TRAP 0x1 ;  /* 0x000000040000795c */ /* 0x000fe20000300000 */
.L_x_30:
[----:B------:R-:W-:Y:S01]  /*2b00*/  UIADD3 UR17, UR17, 0x1, URZ ;  /* 0x0000000111117890 */ /* 0x000fe2000fffe03f */
[C---:B------:R-:W-:Y:S01]  /*2b10*/  ISETP.GT.AND P0, PT, R16.reuse, 0x1, PT ;  /* 0x000000011000780c */ /* 0x040fe20003f04270 */
[----:B------:R-:W-:Y:S01]  /*2b20*/  UIADD3 UR20, UR20, 0x1, URZ ;  /* 0x0000000114147890 */ /* 0x000fe2000fffe03f */
[----:B------:R-:W-:Y:S01]  /*2b30*/  VIADD R16, R16, 0xffffffff ;  /* 0xffffffff10107836 */ /* 0x000fe20000000000 */
[----:B------:R-:W-:Y:S02]  /*2b40*/  UISETP.NE.AND UP0, UPT, UR17, 0x12, UPT ;  /* 0x000000121100788c */ /* 0x000fe4000bf05270 */
[----:B------:R-:W-:Y:S02]  /*2b50*/  UISETP.NE.AND UP1, UPT, UR20, 0x12, UPT ;  /* 0x000000121400788c */ /* 0x000fe4000bf25270 */
[----:B------:R-:W-:Y:S02]  /*2b60*/  USEL UR8, URZ, 0x1, UP0 ;  /* 0x000000013f087887 */ /* 0x000fe40008000000 */
[----:B------:R-:W-:-:S02]  /*2b70*/  USEL UR17, UR17, URZ, UP0 ;  /* 0x0000003f11117287 */ /* 0x000fc40008000000 */
[----:B------:R-:W-:Y:S02]  /*2b80*/  USEL UR20, UR20, URZ, UP1 ;  /* 0x0000003f14147287 */ /* 0x000fe40008800000 */
[----:B------:R-:W-:Y:S01]  /*2b90*/  LOP3.LUT R19, R19, UR8, RZ, 0x3c, !PT ;  /* 0x0000000813137c12 */ /* 0x000fe2000f8e3cff */
[----:B------:R-:W-:Y:S01]  /*2ba0*/  UMOV UR8, 0x1 ;  /* 0x0000000100087882 */ /* 0x000fe20000000000 */
[----:B------:R-:W-:Y:S08]  /*2bb0*/  @P0 BRA `(.L_x_31) ;  /* 0xfffffff800080947 */ /* 0x000ff0000383ffff */
.L_x_23:
[----:B------:R-:W-:Y:S01]  /*2bc0*/  UISETP.NE.AND UP0, UPT, UR6, URZ, UPT ;  /* 0x0000003f0600728c */ /* 0x000fe2000bf05270 */
[----:B01----:R-:W0:Y:S01]  /*2bd0*/  LDC R16, c[0x0][0x28c] ;  /* 0x0000a300ff107b82 */ /* 0x003e220000000800 */
[----:B------:R-:W-:Y:S02]  /*2be0*/  IMAD.U32 R17, RZ, RZ, UR23 ;  /* 0x00000017ff117e24 */ /* 0x000fe4000f8e00ff */
[----:B------:R-:W-:-:S06]  /*2bf0*/  USEL UR6, URZ, 0x1, !UP0 ;  /* 0x000000013f067887 */ /* 0x000fcc000c000000 */
[----:B------:R-:W-:-:S13]  /*2c00*/  ISETP.NE.AND P0, PT, RZ, UR6, PT ;  /* 0x00000006ff007c0c */ /* 0x000fda000bf05270 */
[----:B------:R-:W-:Y:S05]  /*2c10*/  @!P0 BRA `(.L_x_32) ;  /* 0x0000000400048947 */ /* 0x000fea0003800000 */
[----:B------:R-:W-:Y:S02]  /*2c20*/  WARPGROUP.DEPBAR.LE gsb0, 0x0 ;  /* 0x00008000000079c5 */ /* 0x000fe40000010000 */
[----:B------:R-:W-:Y:S01]  /*2c30*/  FADD R149, R24, R149 ;  /* 0x0000009518957221 */ /* 0x000fe20000000000 */
        /* <DEDUP_REMOVED lines=62> */
[----:B------:R-:W-:-:S07]  /*3020*/  FADD R22, R22, R87 ;  /* 0x0000005716167221 */ /* 0x000fce0000000000 */
.L_x_32:
[----:B0-----:R-:W-:Y:S01]  /*3030*/  ISETP.GE.AND P0, PT, R16, 0x1, PT ;  /* 0x000000011000780c */ /* 0x001fe20003f06270 */
[----:B------:R0:W-:Y:S01]  /*3040*/  SYNCS.ARRIVE.TRANS64.A1T0 RZ, [R17+UR22], RZ ;  /* 0x000000ff11ff79a7 */ /* 0x0001e20008100016 */
[----:B------:R-:W-:-:S11]  /*3050*/  WARPGROUP.DEPBAR.LE gsb0, 0x0 ;  /* 0x00008000000079c5 */ /* 0x000fd60000010000 */
[----:B------:R-:W-:Y:S05]  /*3060*/  @!P0 BRA `(.L_x_33) ;  /* 0x0000000000388947 */ /* 0x000fea0003800000 */
[----:B------:R-:W-:-:S13]  /*3070*/  ISETP.NE.AND P0, PT, R146, 0x3, PT ;  /* 0x000000039200780c */ /* 0x000fda0003f05270 */
[----:B------:R-:W-:Y:S05]  /*3080*/  @!P0 BRA `(.L_x_34) ;  /* 0x0000000000048947 */ /* 0x000fea0003800000 */
[----:B------:R-:W-:Y:S01]  /*3090*/  BPT.TRAP 0x1 ;  /* 0x000000040000795c */ /* 0x000fe20000300000 */
.L_x_34:
[----:B------:R-:W-:Y:S01]  /*30a0*/  UIADD3 UR8, UR14, UR5, URZ ;  /* 0x000000050e087290 */ /* 0x000fe2000fffe03f */
[----:B------:R-:W-:-:S03]  /*30b0*/  ISETP.GT.U32.AND P0, PT, R7, 0x1, PT ;  /* 0x000000010700780c */ /* 0x000fc60003f04070 */
[----:B------:R-:W-:-:S04]  /*30c0*/  UIMAD.WIDE.U32 UR6, UR8, 0x38e38e39, URZ ;  /* 0x38e38e39080678a5 */ /* 0x000fc8000f8e003f */
[----:B------:R-:W-:-:S04]  /*30d0*/  USHF.R.U32.HI UR6, URZ, 0x2, UR7 ;  /* 0x000000023f067899 */ /* 0x000fc80008011607 */
[----:B------:R-:W-:-:S04]  /*30e0*/  UIMAD UR8, UR6, -0x12, UR8 ;  /* 0xffffffee060878a4 */ /* 0x000fc8000f8e0208 */
[----:B------:R-:W-:-:S04]  /*30f0*/  ULEA UR8, UR8, UR12, 0x3 ;  /* 0x0000000c08087291 */ /* 0x000fc8000f8e183f */
[----:B------:R-:W-:-:S04]  /*3100*/  UIADD3 UR8, UR8, 0x90, URZ ;  /* 0x0000009008087890 */ /* 0x000fc8000fffe03f */
[----:B------:R-:W-:-:S09]  /*3110*/  UPRMT UR8, URZ, 0x654, UR8 ;  /* 0x000006543f087896 */ /* 0x000fd20008000008 */
[----:B------:R-:W-:Y:S01]  /*3120*/  SYNCS.ARRIVE.TRANS64.RED.A1T0 RZ, [UR8], RZ ;  /* 0x000000ffffff79a7 */ /* 0x000fe20008100408 */
[----:B------:R-:W-:Y:S05]  /*3130*/  @P0 BRA `(.L_x_33) ;  /* 0x0000000000040947 */ /* 0x000fea0003800000 */
[----:B------:R-:W-:Y:S01]  /*3140*/  BPT.TRAP 0x1 ;  /* 0x000000040000795c */ /* 0x000fe20000300000 */
.L_x_33:
[----:B------:R-:W-:Y:S01]  /*3150*/  SHF.L.U32 R16, R148, 0x1f, RZ ;  /* 0x0000001f94107819 */ /* 0x000fe200000006ff */
[----:B------:R-:W-:Y:S01]  /*3160*/  UIADD3 UR5, UR21, UR5, URZ ;  /* 0x0000000515057290 */ /* 0x000fe2000fffe03f */
[----:B------:R-:W1:Y:S01]  /*3170*/  LDC R32, c[0x0][0x288] ;  /* 0x0000a200ff207b82 */ /* 0x000e620000000800 */
[----:B------:R-:W-:Y:S01]  /*3180*/  UISETP.GE.U32.AND UP1, UPT, UR21, 0x12, UPT ;  /* 0x000000121500788c */ /* 0x000fe2000bf26070 */
[----:B------:R-:W-:Y:S01]  /*3190*/  IMAD.SHL.U32 R26, R11, 0x2, RZ ;  /* 0x000000020b1a7824 */ /* 0x000fe200078e00ff */
[----:B------:R-:W-:Y:S02]  /*31a0*/  UISETP.GT.U32.AND UP0, UPT, UR5, 0x11, UPT ;  /* 0x000000110500788c */ /* 0x000fe4000bf04070 */
[----:B------:R-:W-:Y:S02]  /*31b0*/  UIMAD.WIDE.U32 UR6, UR5, 0x38e38e39, URZ ;  /* 0x38e38e39050678a5 */ /* 0x000fe4000f8e003f */
[----:B------:R-:W-:Y:S01]  /*31c0*/  UISETP.LT.U32.AND UP0, UPT, UR21, 0x12, UP0 ;  /* 0x000000121500788c */ /* 0x000fe20008701070 */
[----:B------:R-:W2:Y:S01]  /*31d0*/  SYNCS.PHASECHK.TRANS64.TRYWAIT P0, [UR15+0x8], R16 ;  /* 0x00000810ff0075a7 */ /* 0x000ea2000800014f */
[----:B------:R-:W-:Y:S01]  /*31e0*/  USHF.R.U32.HI UR6, URZ, 0x2, UR7 ;  /* 0x000000023f067899 */ /* 0x000fe20008011607 */
[----:B------:R-:W-:Y:S01]  /*31f0*/  SHF.R.S32.HI R27, RZ, 0x1f, R26 ;  /* 0x0000001fff1b7819 */ /* 0x000fe2000001141a */
[----:B------:R-:W-:-:S02]  /*3200*/  USEL UR8, URZ, 0x1, !UP0 ;  /* 0x000000013f087887 */ /* 0x000fc4000c000000 */
[----:B------:R-:W-:Y:S02]  /*3210*/  UIMAD UR5, UR6, -0x12, UR5 ;  /* 0xffffffee060578a4 */ /* 0x000fe4000f8e0205 */
[----:B------:R-:W-:-:S04]  /*3220*/  ULOP3.LUT UR4, UR4, UR8, URZ, 0x3c, !UPT ;  /* 0x0000000804047292 */ /* 0x000fc8000f8e3c3f */
[----:B------:R-:W-:Y:S01]  /*3230*/  @UP1 ULOP3.LUT UR4, UR4, 0x1, UR6, 0x78, !UPT ;  /* 0x0000000104041892 */ /* 0x000fe2000f8e7806 */
[----:B-12---:R-:W-:Y:S11]  /*3240*/  @!P0 BRA `(.L_x_35) ;  /* 0x0000006400b48947 */ /* 0x006ff60003800000 */
.L_x_207:
[----:B------:R-:W-:Y:S01]  /*3250*/  IMAD.SHL.U32 R28, R6, 0x40, RZ ;  /* 0x00000040061c7824 */ /* 0x000fe200078e00ff */
[----:B------:R-:W-:Y:S01]  /*3260*/  ULDC UR8, c[0x0][0x284] ;  /* 0x0000a10000087ab9 */ /* 0x000fe20000000800 */
[----:B------:R-:W-:Y:S01]  /*3270*/  IMAD.SHL.U32 R29, R5, 0x80, RZ ;  /* 0x00000080051d7824 */ /* 0x000fe200078e00ff */
[----:B------:R-:W-:Y:S01]  /*3280*/  SHF.R.S32.HI R34, RZ, 0x1f, R4 ;  /* 0x0000001fff227819 */ /* 0x000fe20000011404 */
[----:B------:R-:W-:Y:S01]  /*3290*/  ULDC.64 UR6, c[0x0][0x5d0] ;  /* 0x0001740000067ab9 */ /* 0x000fe20000000a00 */
[----:B------:R-:W-:Y:S01]  /*32a0*/  ISETP.GE.AND P0, PT, R28, UR8, PT ;  /* 0x000000081c007c0c */ /* 0x000fe2000bf06270 */
[----:B0-----:R-:W-:Y:S01]  /*32b0*/  IMAD.WIDE.U32 R16, R4, UR6, R26 ;  /* 0x0000000604107c25 */ /* 0x001fe2000f8e001a */
[----:B------:R-:W-:Y:S02]  /*32c0*/  SHF.R.S32.HI R33, RZ, 0x1f, R29 ;  /* 0x0000001fff217819 */ /* 0x000fe4000001141d */
[C---:B------:R-:W-:Y:S01]  /*32d0*/  ISETP.GE.OR P0, PT, R29.reuse, R32, P0 ;  /* 0x000000201d00720c */ /* 0x040fe20000706670 */
[----:B------:R-:W-:Y:S01]  /*32e0*/  IMAD R5, R34, UR6, RZ ;  /* 0x0000000622057c24 */ /* 0x000fe2000f8e02ff */
[----:B------:R-:W-:-:S03]  /*32f0*/  IADD3 R16, P1, R29, R16, RZ ;  /* 0x000000101d107210 */ /* 0x000fc60007f3e0ff */
[----:B------:R-:W-:-:S05]  /*3300*/  IMAD R5, R4, UR7, R5 ;  /* 0x0000000704057c24 */ /* 0x000fca000f8e0205 */
[----:B------:R-:W-:-:S03]  /*3310*/  IADD3.X R17, R33, R17, R5, P1, !PT ;  /* 0x0000001121117210 */ /* 0x000fc60000ffe405 */
[----:B------:R-:W-:Y:S05]  /*3320*/  @P0 BRA `(.L_x_36) ;  /* 0x0000004400b80947 */ /* 0x000fea0003800000 */
[----:B------:R-:W0:Y:S01]  /*3330*/  LDC.64 R30, c[0x0][0x5c8] ;  /* 0x00017200ff1e7b82 */ /* 0x000e220000000a00 */
[----:B------:R-:W-:Y:S01]  /*3340*/  IMAD.WIDE R24, R6, 0x40, R14 ;  /* 0x0000004006187825 */ /* 0x000fe200078e020e */
[----:B------:R-:W-:Y:S01]  /*3350*/  ULDC.64 UR6, c[0x0][0x5c0] ;  /* 0x0001700000067ab9 */ /* 0x000fe20000000a00 */
[----:B------:R-:W-:Y:S02]  /*3360*/  BSSY B0, `(.L_x_36) ;  /* 0x000046a000007945 */ /* 0x000fe40003800000 */
[----:B------:R-:W-:-:S04]  /*3370*/  IMAD R6, R11, -0x2, R32 ;  /* 0xfffffffe0b067824 */ /* 0x000fc800078e0220 */
[----:B------:R-:W-:Y:S02]  /*3380*/  IMAD.IADD R6, R6, 0x1, -R29 ;  /* 0x0000000106067824 */ /* 0x000fe400078e0a1d */
[-C--:B0-----:R-:W-:Y:S02]  /*3390*/  IMAD R5, R25, R30.reuse, RZ ;  /* 0x0000001e19057224 */ /* 0x081fe400078e02ff */
[----:B------:R-:W-:-:S04]  /*33a0*/  IMAD.WIDE.U32 R16, R24, R30, R16 ;  /* 0x0000001e18107225 */ /* 0x000fc800078e0010 */
[----:B------:R-:W-:Y:S01]  /*33b0*/  IMAD R19, R24, R31, R5 ;  /* 0x0000001f18137224 */ /* 0x000fe200078e0205 */
[----:B------:R-:W-:Y:S02]  /*33c0*/  LEA R5, P0, R30, R16, 0x3 ;  /* 0x000000101e057211 */ /* 0x000fe400078018ff */
[----:B------:R-:W-:Y:S01]  /*33d0*/  IADD3 R18, P1, R16, UR6, RZ ;  /* 0x0000000610127c10 */ /* 0x000fe2000ff3e0ff */
[----:B------:R-:W-:Y:S01]  /*33e0*/  IMAD.IADD R19, R17, 0x1, R19 ;  /* 0x0000000111137824 */ /* 0x000fe200078e0213 */
[----:B------:R-:W-:-:S04]  /*33f0*/  IADD3 R16, P3, R5, UR6, RZ ;  /* 0x0000000605107c10 */ /* 0x000fc8000ff7e0ff */
[----:B------:R-:W-:Y:S01]  /*3400*/  LEA.HI.X R5, R30, R19, R31, 0x3, P0 ;  /* 0x000000131e057211 */ /* 0x000fe200000f1c1f */
[----:B------:R-:W-:Y:S01]  /*3410*/  IMAD.IADD R30, R13, 0x1, -R28 ;  /* 0x000000010d1e7824 */ /* 0x000fe200078e0a1c */
[----:B-----5:R-:W-:Y:S02]  /*3420*/  FSETP.NEU.AND P0, PT, R12, RZ, PT ;  /* 0x000000ff0c00720b */ /* 0x020fe40003f0d000 */
[----:B------:R-:W-:Y:S02]  /*3430*/  IADD3.X R19, R19, UR7, RZ, P1, !PT ;  /* 0x0000000713137c10 */ /* 0x000fe40008ffe4ff */
[----:B------:R-:W-:-:S09]  /*3440*/  IADD3.X R17, R5, UR7, RZ, P3, !PT ;  /* 0x0000000705117c10 */ /* 0x000fd20009ffe4ff */
[----:B------:R-:W-:Y:S05]  /*3450*/  @!P0 BRA `(.L_x_37) ;  /* 0x0000003400608947 */ /* 0x000fea0003800000 */
[----:B------:R-:W-:Y:S01]  /*3460*/  ULDC.64 UR6, c[0x0][0x5b8] ;  /* 0x00016e0000067ab9 */ /* 0x000fe20000000a00 */
[----:B------:R-:W-:Y:S01]  /*3470*/  ULDC.64 UR8, c[0x0][0x5a8] ;  /* 0x00016a0000087ab9 */ /* 0x000fe20000000a00 */
[----:B------:R-:W-:Y:S01]  /*3480*/  IMAD.WIDE.U32 R26, R4, UR6, R26 ;  /* 0x00000006041a7c25 */ /* 0x000fe2000f8e001a */
[----:B------:R-:W-:Y:S01]  /*3490*/  BSSY B1, `(.L_x_38) ;  /* 0x0000010000017945 */ /* 0x000fe20003800000 */
[----:B------:R-:W-:Y:S02]  /*34a0*/  PRMT R28, RZ, 0x7610, R28 ;  /* 0x00007610ff1c7816 */ /* 0x000fe4000000001c */
[----:B------:R-:W-:Y:S01]  /*34b0*/  IMAD R5, R34, UR6, RZ ;  /* 0x0000000622057c24 */ /* 0x000fe2000f8e02ff */
[----:B------:R-:W-:-:S03]  /*34c0*/  IADD3 R26, P0, R29, R26, RZ ;  /* 0x0000001a1d1a7210 */ /* 0x000fc60007f1e0ff */
[----:B------:R-:W-:Y:S01]  /*34d0*/  IMAD R5, R4, UR7, R5 ;  /* 0x0000000704057c24 */ /* 0x000fe2000f8e0205 */
[----:B------:R-:W-:Y:S02]  /*34e0*/  ULDC.64 UR6, c[0x0][0x5b0] ;  /* 0x00016c0000067ab9 */ /* 0x000fe40000000a00 */
[----:B------:R-:W-:Y:S02]  /*34f0*/  IMAD R29, R25, UR6, RZ ;  /* 0x00000006191d7c24 */ /* 0x000fe4000f8e02ff */
[----:B------:R-:W-:Y:S02]  /*3500*/  IADD3.X R27, R33, R27, R5, P0, !PT ;  /* 0x0000001b211b7210 */ /* 0x000fe400007fe405 */
[----:B------:R-:W-:Y:S01]  /*3510*/  ISETP.GE.AND P0, PT, R30, 0x1, PT ;  /* 0x000000011e00780c */ /* 0x000fe20003f06270 */
[C---:B------:R-:W-:Y:S02]  /*3520*/  IMAD R29, R24.reuse, UR7, R29 ;  /* 0x00000007181d7c24 */ /* 0x040fe4000f8e021d */
[----:B------:R-:W-:Y:S01]  /*3530*/  IMAD.WIDE.U32 R4, R24, UR6, R26 ;  /* 0x0000000618047c25 */ /* 0x000fe2000f8e001a */
[----:B------:R-:W-:-:S02]  /*3540*/  ISETP.LT.OR P4, PT, R6, 0x1, !P0 ;  /* 0x000000010600780c */ /* 0x000fc40004781670 */
[----:B------:R-:W-:-:S04]  /*3550*/  IADD3 R4, P1, R4, UR8, RZ ;  /* 0x0000000804047c10 */ /* 0x000fc8000ff3e0ff */
[----:B------:R-:W-:-:S07]  /*3560*/  IADD3.X R5, R5, UR9, R29, P1, !PT ;  /* 0x0000000905057c10 */ /* 0x000fce0008ffe41d */
[----:B------:R-:W-:Y:S05]  /*3570*/  @P4 BRA `(.L_x_39) ;  /* 0x0000000000044947 */ /* 0x000fea0003800000 */
[----:B------:R0:W5:Y:S02]  /*3580*/  LDG.E.U8 R28, desc[UR18][R4.64] ;  /* 0x00000012041c7981 */ /* 0x000164000c1e1100 */
.L_x_39:
[----:B------:R-:W-:Y:S05]  /*3590*/  BSYNC B1 ;  /* 0x0000000000017941 */ /* 0x000fea0003800000 */
.L_x_38:
[----:B-----5:R-:W-:Y:S01]  /*35a0*/  LOP3.LUT R28, R28, 0xff, RZ, 0xc0, !PT ;  /* 0x000000ff1c1c7812 */ /* 0x020fe200078ec0ff */
[----:B------:R-:W-:Y:S01]  /*35b0*/  BSSY B1, `(.L_x_40) ;  /* 0x000000b000017945 */ /* 0x000fe20003800000 */
[----:B------:R-:W-:Y:S02]  /*35c0*/  ISETP.LT.OR P3, PT, R6, 0x2, !P0 ;  /* 0x000000020600780c */ /* 0x000fe40004761670 */
[----:B------:R-:W-:-:S05]  /*35d0*/  F2FP.F16.E5M2.UNPACK_B R28, R28 ;  /* 0x0000001cff1c723e */ /* 0x000fca00020004ff */
[----:B------:R-:W-:-:S05]  /*35e0*/  HADD2.F32 R29, -RZ, R28.H0_H0 ;  /* 0x2000001cff1d7230 */ /* 0x000fca0000004100 */
[----:B------:R-:W-:-:S04]  /*35f0*/  FMUL R28, R29, R12 ;  /* 0x0000000c1d1c7220 */ /* 0x000fc80000400000 */
[----:B------:R-:W-:-:S05]  /*3600*/  FFMA R28, R149, R10, R28 ;  /* 0x0000000a951c7223 */ /* 0x000fca000000001c */
[----:B------:R-:W-:Y:S02]  /*3610*/  F2FP.SATFINITE.E5M2.F32.PACK_AB_MERGE_C R29, RZ, R28, RZ ;  /* 0x0000001cff1d723e */ /* 0x000fe400048060ff */
[----:B------:R-:W-:-:S03]  /*3620*/  PRMT R28, RZ, 0x7610, R28 ;  /* 0x00007610ff1c7816 */ /* 0x000fc6000000001c */
[----:B------:R1:W-:Y:S01]  /*3630*/  @!P4 STG.E.U8 desc[UR18][R18.64], R29 ;  /* 0x0000001d1200c986 */ /* 0x0003e2000c101112 */
[----:B------:R-:W-:Y:S05]  /*3640*/  @P3 BRA `(.L_x_41) ;  /* 0x0000000000043947 */ /* 0x000fea0003800000 */
[----:B------:R2:W5:Y:S02]  /*3650*/  LDG.E.U8 R28, desc[UR18][R4.64+0x1] ;  /* 0x00000112041c7981 */ /* 0x000564000c1e1100 */
.L_x_41:
[----:B------:R-:W-:Y:S05]  /*3660*/  BSYNC B1 ;  /* 0x0000000000017941 */ /* 0x000fea0003800000 */
.L_x_40:
[----:B-----5:R-:W-:Y:S01]  /*3670*/  LOP3.LUT R28, R28, 0xff, RZ, 0xc0, !PT ;  /* 0x000000ff1c1c7812 */ /* 0x020fe200078ec0ff */
[----:B------:R-:W-:Y:S01]  /*3680*/  BSSY B1, `(.L_x_42) ;  /* 0x0000013000017945 */ /* 0x000fe20003800000 */
[----:B------:R-:W-:Y:S02]  /*3690*/  IADD3 R31, P1, R24, 0x8, RZ ;  /* 0x00000008181f7810 */ /* 0x000fe40007f3e0ff */
[----:B------:R-:W-:-:S03]  /*36a0*/  F2FP.F16.E5M2.UNPACK_B R28, R28 ;  /* 0x0000001cff1c723e */ /* 0x000fc600020004ff */
[----:B------:R-:W-:Y:S01]  /*36b0*/  IMAD.X R24, RZ, RZ, R25, P1 ;  /* 0x000000ffff187224 */ /* 0x000fe200008e0619 */
[----:B------:R-:W-:Y:S01]  /*36c0*/  ISETP.GE.AND P1, PT, R30, 0x9, PT ;  /* 0x000000091e00780c */ /* 0x000fe20003f26270 */
[----:B-1----:R-:W-:Y:S02]  /*36d0*/  HADD2.F32 R29, -RZ, R28.H0_H0 ;  /* 0x2000001cff1d7230 */ /* 0x002fe40000004100 */
[----:B------:R-:W-:Y:S01]  /*36e0*/  IMAD R24, R24, UR6, RZ ;  /* 0x0000000618187c24 */ /* 0x000fe2000f8e02ff */
[----:B------:R-:W-:Y:S01]  /*36f0*/  ISETP.LT.OR P5, PT, R6, 0x1, !P1 ;  /* 0x000000010600780c */ /* 0x000fe20004fa1670 */
[----:B------:R-:W-:-:S04]  /*3700*/  IMAD.WIDE.U32 R26, R31, UR6, R26 ;  /* 0x000000061f1a7c25 */ /* 0x000fc8000f8e001a */
[----:B------:R-:W-:Y:S01]  /*3710*/  FMUL R29, R29, R12 ;  /* 0x0000000c1d1d7220 */ /* 0x000fe20000400000 */
[----:B------:R-:W-:-:S03]  /*3720*/  IMAD R31, R31, UR7, R24 ;  /* 0x000000071f1f7c24 */ /* 0x000fc6000f8e0218 */
[----:B------:R-:W-:Y:S01]  /*3730*/  FFMA R29, R144, R10, R29 ;  /* 0x0000000a901d7223 */ /* 0x000fe2000000001d */
[----:B------:R-:W-:Y:S02]  /*3740*/  IADD3 R24, P4, R26, UR8, RZ ;  /* 0x000000081a187c10 */ /* 0x000fe4000ff9e0ff */
[----:B------:R-:W-:Y:S02]  /*3750*/  PRMT R26, RZ, 0x7610, R26 ;  /* 0x00007610ff1a7816 */ /* 0x000fe4000000001a */
[----:B------:R-:W-:Y:S02]  /*3760*/  F2FP.SATFINITE.E5M2.F32.PACK_AB_MERGE_C R29, RZ, R29, RZ ;  /* 0x0000001dff1d723e */ /* 0x000fe400048060ff */
[----:B------:R-:W-:-:S03]  /*3770*/  IADD3.X R25, R27, UR9, R31, P4, !PT ;  /* 0x000000091b197c10 */ /* 0x000fc6000a7fe41f */
[----:B------:R1:W-:Y:S01]  /*3780*/  @!P3 STG.E.U8 desc[UR18][R18.64+0x1], R29 ;  /* 0x0000011d1200b986 */ /* 0x0003e2000c101112 */
[----:B------:R-:W-:Y:S05]  /*3790*/  @P5 BRA `(.L_x_43) ;  /* 0x0000000000045947 */ /* 0x000fea0003800000 */
[----:B------:R3:W5:Y:S02]  /*37a0*/  LDG.E.U8 R26, desc[UR18][R24.64] ;  /* 0x00000012181a7981 */ /* 0x000764000c1e1100 */
.L_x_43:
[----:B------:R-:W-:Y:S05]  /*37b0*/  BSYNC B1 ;  /* 0x0000000000017941 */ /* 0x000fea0003800000 */
.L_x_42:
        /* <DEDUP_REMOVED lines=12> */
.L_x_45:
[----:B------:R-:W-:Y:S05]  /*3880*/  BSYNC B1 ;  /* 0x0000000000017941 */ /* 0x000fea0003800000 */
.L_x_44:
[----:B-----5:R-:W-:Y:S01]  /*3890*/  LOP3.LUT R26, R26, 0xff, RZ, 0xc0, !PT ;  /* 0x000000ff1a1a7812 */ /* 0x020fe200078ec0ff */
[----:B------:R-:W-:Y:S01]  /*38a0*/  BSSY B1, `(.L_x_46) ;  /* 0x000000b000017945 */ /* 0x000fe20003800000 */
[----:B------:R-:W-:Y:S02]  /*38b0*/  ISETP.LT.OR P4, PT, R6, 0x9, !P0 ;  /* 0x000000090600780c */ /* 0x000fe40004781670 */
[----:B------:R-:W-:-:S05]  /*38c0*/  F2FP.F16.E5M2.UNPACK_B R26, R26 ;  /* 0x0000001aff1a723e */ /* 0x000fca00020004ff */
[----:B----4-:R-:W-:Y:S01]  /*38d0*/  HADD2.F32 R27, -RZ, R26.H0_H0 ;  /* 0x2000001aff1b7230 */ /* 0x010fe20000004100 */
[----:B------:R-:W-:-:S04]  /*38e0*/  PRMT R26, RZ, 0x7610, R26 ;  /* 0x00007610ff1a7816 */ /* 0x000fc8000000001a */
[----:B------:R-:W-:-:S04]  /*38f0*/  FMUL R27, R27, R12 ;  /* 0x0000000c1b1b7220 */ /* 0x000fc80000400000 */
[----:B------:R-:W-:-:S05]  /*3900*/  FFMA R27, R142, R10, R27 ;  /* 0x0000000a8e1b7223 */ /* 0x000fca000000001b */
[----:B------:R-:W-:-:S05]  /*3910*/  F2FP.SATFINITE.E5M2.F32.PACK_AB_MERGE_C R27, RZ, R27, RZ ;  /* 0x0000001bff1b723e */ /* 0x000fca00048060ff */
[----:B------:R4:W-:Y:S01]  /*3920*/  @!P3 STG.E.U8 desc[UR18][R16.64+0x1], R27 ;  /* 0x0000011b1000b986 */ /* 0x0009e2000c101112 */
[----:B------:R-:W-:Y:S05]  /*3930*/  @P4 BRA `(.L_x_47) ;  /* 0x0000000000044947 */ /* 0x000fea0003800000 */
[----:B------:R0:W5:Y:S02]  /*3940*/  LDG.E.U8 R26, desc[UR18][R4.64+0x8] ;  /* 0x00000812041a7981 */ /* 0x000164000c1e1100 */
.L_x_47:
[----:B------:R-:W-:Y:S05]  /*3950*/  BSYNC B1 ;  /* 0x0000000000017941 */ /* 0x000fea0003800000 */
.L_x_46:
[----:B-----5:R-:W-:Y:S01]  /*3960*/  LOP3.LUT R26, R26, 0xff, RZ, 0xc0, !PT ;  /* 0x000000ff1a1a7812 */ /* 0x020fe200078ec0ff */
[----:B------:R-:W-:Y:S01]  /*3970*/  BSSY B1, `(.L_x_48) ;  /* 0x000000b000017945 */ /* 0x000fe20003800000 */
[----:B------:R-:W-:Y:S02]  /*3980*/  ISETP.LT.OR P3, PT, R6, 0xa, !P0 ;  /* 0x0000000a0600780c */ /* 0x000fe40004761670 */
[----:B------:R-:W-:-:S05]  /*3990*/  F2FP.F16.E5M2.UNPACK_B R26, R26 ;  /* 0x0000001aff1a723e */ /* 0x000fca00020004ff */
[----:B----4-:R-:W-:-:S05]  /*39a0*/  HADD2.F32 R27, -RZ, R26.H0_H0 ;  /* 0x2000001aff1b7230 */ /* 0x010fca0000004100 */
[----:B------:R-:W-:-:S04]  /*39b0*/  FMUL R26, R27, R12 ;  /* 0x0000000c1b1a7220 */ /* 0x000fc80000400000 */
[----:B------:R-:W-:-:S05]  /*39c0*/  FFMA R26, R145, R10, R26 ;  /* 0x0000000a911a7223 */ /* 0x000fca000000001a */
[----:B------:R-:W-:Y:S02]  /*39d0*/  F2FP.SATFINITE.E5M2.F32.PACK_AB_MERGE_C R27, RZ, R26, RZ ;  /* 0x0000001aff1b723e */ /* 0x000fe400048060ff */
[----:B------:R-:W-:-:S03]  /*39e0*/  PRMT R26, RZ, 0x7610, R26 ;  /* 0x00007610ff1a7816 */ /* 0x000fc6000000001a */
[----:B------:R4:W-:Y:S01]  /*39f0*/  @!P4 STG.E.U8 desc[UR18][R18.64+0x8], R27 ;  /* 0x0000081b1200c986 */ /* 0x0009e2000c101112 */
[----:B------:R-:W-:Y:S05]  /*3a00*/  @P3 BRA `(.L_x_49) ;  /* 0x0000000000043947 */ /* 0x000fea0003800000 */
[----:B------:R0:W5:Y:S02]  /*3a10*/  LDG.E.U8 R26, desc[UR18][R4.64+0x9] ;  /* 0x00000912041a7981 */ /* 0x000164000c1e1100 */
.L_x_49:
[----:B------:R-:W-:Y:S05]  /*3a20*/  BSYNC B1 ;  /* 0x0000000000017941 */ /* 0x000fea0003800000 */
.L_x_48:
        /* <DEDUP_REMOVED lines=12> */
.L_x_51:
[----:B------:R-:W-:Y:S05]  /*3af0*/  BSYNC B1 ;  /* 0x0000000000017941 */ /* 0x000fea0003800000 */
.L_x_50:
        /* <DEDUP_REMOVED lines=12> */
.L_x_53:
[----:B------:R-:W-:Y:S05]  /*3bc0*/  BSYNC B1 ;  /* 0x0000000000017941 */ /* 0x000fea0003800000 */
.L_x_52:
        /* <DEDUP_REMOVED lines=12> */
.L_x_55:
[----:B------:R-:W-:Y:S05]  /*3c90*/  BSYNC B1 ;  /* 0x0000000000017941 */ /* 0x000fea0003800000 */
.L_x_54:
        /* <DEDUP_REMOVED lines=12> */
.L_x_57:
[----:B------:R-:W-:Y:S05]  /*3d60*/  BSYNC B1 ;  /* 0x0000000000017941 */ /* 0x000fea0003800000 */
.L_x_56:
        /* <DEDUP_REMOVED lines=12> */
.L_x_59:
[----:B------:R-:W-:Y:S05]  /*3e30*/  BSYNC B1 ;  /* 0x0000000000017941 */ /* 0x000fea0003800000 */
.L_x_58:
        /* <DEDUP_REMOVED lines=12> */
.L_x_61:
[----:B------:R-:W-:Y:S05]  /*3f00*/  BSYNC B1 ;  /* 0x0000000000017941 */ /* 0x000fea0003800000 */
.L_x_60:
        /* <DEDUP_REMOVED lines=12> */
.L_x_63:
[----:B------:R-:W-:Y:S05]  /*3fd0*/  BSYNC B1 ;  /* 0x0000000000017941 */ /* 0x000fea0003800000 */
.L_x_62:
        /* <DEDUP_REMOVED lines=12> */
.L_x_65:
[----:B------:R-:W-:Y:S05]  /*40a0*/  BSYNC B1 ;  /* 0x0000000000017941 */ /* 0x000fea0003800000 */
.L_x_64:
        /* <DEDUP_REMOVED lines=12> */
.L_x_67:
[----:B------:R-:W-:Y:S05]  /*4170*/  BSYNC B1 ;  /* 0x0000000000017941 */ /* 0x000fea0003800000 */
.L_x_66:
        /* <DEDUP_REMOVED lines=12> */
.L_x_69:
[----:B------:R-:W-:Y:S05]  /*4240*/  BSYNC B1 ;  /* 0x0000000000017941 */ /* 0x000fea0003800000 */
.L_x_68:
        /* <DEDUP_REMOVED lines=12> */
.L_x_71:
[----:B------:R-:W-:Y:S05]  /*4310*/  BSYNC B1 ;  /* 0x0000000000017941 */ /* 0x000fea0003800000 */
.L_x_70:
        /* <DEDUP_REMOVED lines=12> */
.L_x_73:
[----:B------:R-:W-:Y:S05]  /*43e0*/  BSYNC B1 ;  /* 0x0000000000017941 */ /* 0x000fea0003800000 */
.L_x_72:
        /* <DEDUP_REMOVED lines=12> */
.L_x_75:
[----:B------:R-:W-:Y:S05]  /*44b0*/  BSYNC B1 ;  /* 0x0000000000017941 */ /* 0x000fea0003800000 */
.L_x_74:
        /* <DEDUP_REMOVED lines=12> */
.L_x_77:
[----:B------:R-:W-:Y:S05]  /*4580*/  BSYNC B1 ;  /* 0x0000000000017941 */ /* 0x000fea0003800000 */
.L_x_76:
        /* <DEDUP_REMOVED lines=12> */
.L_x_79:
[----:B------:R-:W-:Y:S05]  /*4650*/  BSYNC B1 ;  /* 0x0000000000017941 */ /* 0x000fea0003800000 */
.L_x_78:
        /* <DEDUP_REMOVED lines=12> */
.L_x_81:
[----:B------:R-:W-:Y:S05]  /*4720*/  BSYNC B1 ;  /* 0x0000000000017941 */ /* 0x000fea0003800000 */
.L_x_80:
        /* <DEDUP_REMOVED lines=12> */
.L_x_83:
[----:B------:R-:W-:Y:S05]  /*47f0*/  BSYNC B1 ;  /* 0x0000000000017941 */ /* 0x000fea0003800000 */
.L_x_82:
        /* <DEDUP_REMOVED lines=12> */
.L_x_85:
[----:B------:R-:W-:Y:S05]  /*48c0*/  BSYNC B1 ;  /* 0x0000000000017941 */ /* 0x000fea0003800000 */
.L_x_84:
        /* <DEDUP_REMOVED lines=12> */
.L_x_87:
[----:B------:R-:W-:Y:S05]  /*4990*/  BSYNC B1 ;  /* 0x0000000000017941 */ /* 0x000fea0003800000 */
.L_x_86:
        /* <DEDUP_REMOVED lines=12> */
.L_x_89:
[----:B------:R-:W-:Y:S05]  /*4a60*/  BSYNC B1 ;  /* 0x0000000000017941 */ /* 0x000fea0003800000 */
.L_x_88:
        /* <DEDUP_REMOVED lines=12> */
.L_x_91:
[----:B------:R-:W-:Y:S05]  /*4b30*/  BSYNC B1 ;  /* 0x0000000000017941 */ /* 0x000fea0003800000 */
.L_x_90:
        /* <DEDUP_REMOVED lines=12> */
.L_x_93:
[----:B------:R-:W-:Y:S05]  /*4c00*/  BSYNC B1 ;  /* 0x0000000000017941 */ /* 0x000fea0003800000 */
.L_x_92:
        /* <DEDUP_REMOVED lines=12> */
.L_x_95:
[----:B------:R-:W-:Y:S05]  /*4cd0*/  BSYNC B1 ;  /* 0x0000000000017941 */ /* 0x000fea0003800000 */
.L_x_94:
        /* <DEDUP_REMOVED lines=12> */
.L_x_97:
[----:B------:R-:W-:Y:S05]  /*4da0*/  BSYNC B1 ;  /* 0x0000000000017941 */ /* 0x000fea0003800000 */
.L_x_96:
        /* <DEDUP_REMOVED lines=12> */
.L_x_99:
[----:B------:R-:W-:Y:S05]  /*4e70*/  BSYNC B1 ;  /* 0x0000000000017941 */ /* 0x000fea0003800000 */
.L_x_98:
        /* <DEDUP_REMOVED lines=12> */
.L_x_101:
[----:B------:R-:W-:Y:S05]  /*4f40*/  BSYNC B1 ;  /* 0x0000000000017941 */ /* 0x000fea0003800000 */
.L_x_100:
        /* <DEDUP_REMOVED lines=12> */
.L_x_103:
[----:B------:R-:W-:Y:S05]  /*5010*/  BSYNC B1 ;  /* 0x0000000000017941 */ /* 0x000fea0003800000 */
.L_x_102:
        /* <DEDUP_REMOVED lines=12> */
.L_x_105:
[----:B------:R-:W-:Y:S05]  /*50e0*/  BSYNC B1 ;  /* 0x0000000000017941 */ /* 0x000fea0003800000 */
.L_x_104:
        /* <DEDUP_REMOVED lines=12> */
.L_x_107:
[----:B------:R-:W-:Y:S05]  /*51b0*/  BSYNC B1 ;  /* 0x0000000000017941 */ /* 0x000fea0003800000 */
.L_x_106:
        /* <DEDUP_REMOVED lines=12> */
.L_x_109:
[----:B------:R-:W-:Y:S05]  /*5280*/  BSYNC B1 ;  /* 0x0000000000017941 */ /* 0x000fea0003800000 */
.L_x_108:
        /* <DEDUP_REMOVED lines=12> */
.L_x_111:
[----:B------:R-:W-:Y:S05]  /*5350*/  BSYNC B1 ;  /* 0x0000000000017941 */ /* 0x000fea0003800000 */
.L_x_110:
        /* <DEDUP_REMOVED lines=12> */
.L_x_113:
[----:B------:R-:W-:Y:S05]  /*5420*/  BSYNC B1 ;  /* 0x0000000000017941 */ /* 0x000fea0003800000 */
.L_x_112:
        /* <DEDUP_REMOVED lines=12> */
.L_x_115:
[----:B------:R-:W-:Y:S05]  /*54f0*/  BSYNC B1 ;  /* 0x0000000000017941 */ /* 0x000fea0003800000 */
.L_x_114:
        /* <DEDUP_REMOVED lines=12> */
.L_x_117:
[----:B------:R-:W-:Y:S05]  /*55c0*/  BSYNC B1 ;  /* 0x0000000000017941 */ /* 0x000fea0003800000 */
.L_x_116:
        /* <DEDUP_REMOVED lines=12> */
.L_x_119:
[----:B------:R-:W-:Y:S05]  /*5690*/  BSYNC B1 ;  /* 0x0000000000017941 */ /* 0x000fea0003800000 */
.L_x_118:
        /* <DEDUP_REMOVED lines=12> */
.L_x_121:
[----:B------:R-:W-:Y:S05]  /*5760*/  BSYNC B1 ;  /* 0x0000000000017941 */ /* 0x000fea0003800000 */
.L_x_120:
        /* <DEDUP_REMOVED lines=12> */
.L_x_123:
[----:B------:R-:W-:Y:S05]  /*5830*/  BSYNC B1 ;  /* 0x0000000000017941 */ /* 0x000fea0003800000 */
.L_x_122:
        /* <DEDUP_REMOVED lines=12> */
.L_x_125:
[----:B------:R-:W-:Y:S05]  /*5900*/  BSYNC B1 ;  /* 0x0000000000017941 */ /* 0x000fea0003800000 */
.L_x_124:
        /* <DEDUP_REMOVED lines=12> */
.L_x_127:
[----:B------:R-:W-:Y:S05]  /*59d0*/  BSYNC B1 ;  /* 0x0000000000017941 */ /* 0x000fea0003800000 */
.L_x_126:
        /* <DEDUP_REMOVED lines=12> */
.L_x_129:
[----:B------:R-:W-:Y:S05]  /*5aa0*/  BSYNC B1 ;  /* 0x0000000000017941 */ /* 0x000fea0003800000 */
.L_x_128:
        /* <DEDUP_REMOVED lines=12> */
.L_x_131:
[----:B------:R-:W-:Y:S05]  /*5b70*/  BSYNC B1 ;  /* 0x0000000000017941 */ /* 0x000fea0003800000 */
.L_x_130:
        /* <DEDUP_REMOVED lines=12> */
.L_x_133:
[----:B------:R-:W-:Y:S05]  /*5c40*/  BSYNC B1 ;  /* 0x0000000000017941 */ /* 0x000fea0003800000 */
.L_x_132:
        /* <DEDUP_REMOVED lines=12> */
.L_x_135:
[----:B------:R-:W-:Y:S05]  /*5d10*/  BSYNC B1 ;  /* 0x0000000000017941 */ /* 0x000fea0003800000 */
.L_x_134:
        /* <DEDUP_REMOVED lines=12> */
.L_x_137:
[----:B------:R-:W-:Y:S05]  /*5de0*/  BSYNC B1 ;  /* 0x0000000000017941 */ /* 0x000fea0003800000 */
.L_x_136:
        /* <DEDUP_REMOVED lines=12> */
.L_x_139:
[----:B------:R-:W-:Y:S05]  /*5eb0*/  BSYNC B1 ;  /* 0x0000000000017941 */ /* 0x000fea0003800000 */
.L_x_138:
        /* <DEDUP_REMOVED lines=12> */
.L_x_141:
[----:B------:R-:W-:Y:S05]  /*5f80*/  BSYNC B1 ;  /* 0x0000000000017941 */ /* 0x000fea0003800000 */
.L_x_140:
        /* <DEDUP_REMOVED lines=12> */
.L_x_143:
[----:B------:R-:W-:Y:S05]  /*6050*/  BSYNC B1 ;  /* 0x0000000000017941 */ /* 0x000fea0003800000 */
.L_x_142:
        /* <DEDUP_REMOVED lines=12> */
.L_x_145:
[----:B------:R-:W-:Y:S05]  /*6120*/  BSYNC B1 ;  /* 0x0000000000017941 */ /* 0x000fea0003800000 */
.L_x_144:
        /* <DEDUP_REMOVED lines=12> */
.L_x_147:
[----:B------:R-:W-:Y:S05]  /*61f0*/  BSYNC B1 ;  /* 0x0000000000017941 */ /* 0x000fea0003800000 */
.L_x_146:
        /* <DEDUP_REMOVED lines=12> */
.L_x_149:
[----:B------:R-:W-:Y:S05]  /*62c0*/  BSYNC B1 ;  /* 0x0000000000017941 */ /* 0x000fea0003800000 */
.L_x_148:
        /* <DEDUP_REMOVED lines=12> */
.L_x_151:
[----:B------:R-:W-:Y:S05]  /*6390*/  BSYNC B1 ;  /* 0x0000000000017941 */ /* 0x000fea0003800000 */
.L_x_150:
        /* <DEDUP_REMOVED lines=12> */
.L_x_153:
[----:B------:R-:W-:Y:S05]  /*6460*/  BSYNC B1 ;  /* 0x0000000000017941 */ /* 0x000fea0003800000 */
.L_x_152:
        /* <DEDUP_REMOVED lines=12> */
.L_x_155:
[----:B------:R-:W-:Y:S05]  /*6530*/  BSYNC B1 ;  /* 0x0000000000017941 */ /* 0x000fea0003800000 */
.L_x_154:
        /* <DEDUP_REMOVED lines=12> */
.L_x_157:
[----:B------:R-:W-:Y:S05]  /*6600*/  BSYNC B1 ;  /* 0x0000000000017941 */ /* 0x000fea0003800000 */
.L_x_156:
        /* <DEDUP_REMOVED lines=12> */
.L_x_159:
[----:B------:R-:W-:Y:S05]  /*66d0*/  BSYNC B1 ;  /* 0x0000000000017941 */ /* 0x000fea0003800000 */
.L_x_158:
[----:B-----5:R-:W-:Y:S01]  /*66e0*/  LOP3.LUT R26, R26, 0xff, RZ, 0xc0, !PT ;  /* 0x000000ff1a1a7812 */ /* 0x020fe200078ec0ff */
[----:B------:R-:W-:Y:S01]  /*66f0*/  BSSY B1, `(.L_x_160) ;  /* 0x000000b000017945 */ /* 0x000fe20003800000 */
[----:B------:R-:W-:Y:S02]  /*6700*/  ISETP.LT.OR P0, PT, R6, 0x7a, !P0 ;  /* 0x0000007a0600780c */ /* 0x000fe40004701670 */
[----:B------:R-:W-:-:S05]  /*6710*/  F2FP.F16.E5M2.UNPACK_B R26, R26 ;  /* 0x0000001aff1a723e */ /* 0x000fca00020004ff */
[----:B----4-:R-:W-:-:S05]  /*6720*/  HADD2.F32 R27, -RZ, R26.H0_H0 ;  /* 0x2000001aff1b7230 */ /* 0x010fca0000004100 */
[----:B------:R-:W-:-:S04]  /*6730*/  FMUL R26, R27, R12 ;  /* 0x0000000c1b1a7220 */ /* 0x000fc80000400000 */
[----:B------:R-:W-:Y:S01]  /*6740*/  FFMA R26, R21, R10, R26 ;  /* 0x0000000a151a7223 */ /* 0x000fe2000000001a */
[----:B------:R-:W-:-:S04]  /*6750*/  PRMT R21, RZ, 0x7610, R21 ;  /* 0x00007610ff157816 */ /* 0x000fc80000000015 */
[----:B------:R-:W-:-:S05]  /*6760*/  F2FP.SATFINITE.E5M2.F32.PACK_AB_MERGE_C R27, RZ, R26, RZ ;  /* 0x0000001aff1b723e */ /* 0x000fca00048060ff */
[----:B------:R4:W-:Y:S01]  /*6770*/  @!P4 STG.E.U8 desc[UR18][R18.64+0x78], R27 ;  /* 0x0000781b1200c986 */ /* 0x0009e2000c101112 */
[----:B------:R-:W-:Y:S05]  /*6780*/  @P0 BRA `(.L_x_161) ;  /* 0x0000000000040947 */ /* 0x000fea0003800000 */
[----:B------:R0:W5:Y:S02]  /*6790*/  LDG.E.U8 R21, desc[UR18][R4.64+0x79] ;  /* 0x0000791204157981 */ /* 0x000164000c1e1100 */
.L_x_161:
[----:B------:R-:W-:Y:S05]  /*67a0*/  BSYNC B1 ;  /* 0x0000000000017941 */ /* 0x000fea0003800000 */
.L_x_160:
[----:B-----5:R-:W-:Y:S01]  /*67b0*/  LOP3.LUT R21, R21, 0xff, RZ, 0xc0, !PT ;  /* 0x000000ff15157812 */ /* 0x020fe200078ec0ff */
[----:B------:R-:W-:Y:S01]  /*67c0*/  BSSY B1, `(.L_x_162) ;  /* 0x000000b000017945 */ /* 0x000fe20003800000 */
[----:B------:R-:W-:Y:S02]  /*67d0*/  ISETP.LT.OR P3, PT, R6, 0x79, !P1 ;  /* 0x000000790600780c */ /* 0x000fe40004f61670 */
[----:B------:R-:W-:Y:S02]  /*67e0*/  F2FP.F16.E5M2.UNPACK_B R21, R21 ;  /* 0x00000015ff15723e */ /* 0x000fe400020004ff */
[----:B0-2---:R-:W-:-:S03]  /*67f0*/  PRMT R4, RZ, 0x7610, R4 ;  /* 0x00007610ff047816 */ /* 0x005fc60000000004 */
[----:B------:R-:W-:-:S05]  /*6800*/  HADD2.F32 R21, -RZ, R21.H0_H0 ;  /* 0x20000015ff157230 */ /* 0x000fca0000004100 */
[----:B------:R-:W-:-:S04]  /*6810*/  FMUL R21, R21, R12 ;  /* 0x0000000c15157220 */ /* 0x000fc80000400000 */
[----:B------:R-:W-:-:S05]  /*6820*/  FFMA R21, R20, R10, R21 ;  /* 0x0000000a14157223 */ /* 0x000fca0000000015 */
[----:B------:R-:W-:-:S05]  /*6830*/  F2FP.SATFINITE.E5M2.F32.PACK_AB_MERGE_C R21, RZ, R21, RZ ;  /* 0x00000015ff15723e */ /* 0x000fca00048060ff */
[----:B------:R0:W-:Y:S01]  /*6840*/  @!P0 STG.E.U8 desc[UR18][R18.64+0x79], R21 ;  /* 0x0000791512008986 */ /* 0x0001e2000c101112 */
[----:B------:R-:W-:Y:S05]  /*6850*/  @P3 BRA `(.L_x_163) ;  /* 0x0000000000043947 */ /* 0x000fea0003800000 */
[----:B------:R2:W5:Y:S02]  /*6860*/  LDG.E.U8 R4, desc[UR18][R24.64+0x78] ;  /* 0x0000781218047981 */ /* 0x000564000c1e1100 */
.L_x_163:
[----:B------:R-:W-:Y:S05]  /*6870*/  BSYNC B1 ;  /* 0x0000000000017941 */ /* 0x000fea0003800000 */
.L_x_162:
        /* <DEDUP_REMOVED lines=12> */
.L_x_165:
[----:B------:R-:W-:Y:S05]  /*6940*/  BSYNC B1 ;  /* 0x0000000000017941 */ /* 0x000fea0003800000 */
.L_x_164:
[----:B------:R-:W-:Y:S05]  /*6950*/  @P1 BRA `(.L_x_166) ;  /* 0x0000001000281947 */ /* 0x000fea0003800000 */
[----:B-----5:R-:W-:-:S04]  /*6960*/  LOP3.LUT R4, R4, 0xff, RZ, 0xc0, !PT ;  /* 0x000000ff04047812 */ /* 0x020fc800078ec0ff */
[----:B------:R-:W-:-:S05]  /*6970*/  F2FP.F16.E5M2.UNPACK_B R4, R4 ;  /* 0x00000004ff04723e */ /* 0x000fca00020004ff */
[----:B0-----:R-:W-:-:S05]  /*6980*/  HADD2.F32 R5, -RZ, R4.H0_H0 ;  /* 0x20000004ff057230 */ /* 0x001fca0000004100 */
[----:B------:R-:W-:-:S04]  /*6990*/  FMUL R5, R5, R12 ;  /* 0x0000000c05057220 */ /* 0x000fc80000400000 */
[----:B------:R-:W-:-:S05]  /*69a0*/  FFMA R5, R22, R10, R5 ;  /* 0x0000000a16057223 */ /* 0x000fca0000000005 */
[----:B------:R-:W-:-:S05]  /*69b0*/  F2FP.SATFINITE.E5M2.F32.PACK_AB_MERGE_C R5, RZ, R5, RZ ;  /* 0x00000005ff05723e */ /* 0x000fca00048060ff */
[----:B------:R0:W-:Y:S01]  /*69c0*/  STG.E.U8 desc[UR18][R16.64+0x79], R5 ;  /* 0x0000790510007986 */ /* 0x0001e2000c101112 */
[----:B------:R-:W-:Y:S05]  /*69d0*/  BRA `(.L_x_166) ;  /* 0x0000001000087947 */ /* 0x000fea0003800000 */
.L_x_37:
[----:B------:R-:W-:Y:S01]  /*69e0*/  ISETP.GE.AND P1, PT, R30, 0x1, PT ;  /* 0x000000011e00780c */ /* 0x000fe20003f26270 */
[-C--:B------:R-:W-:Y:S01]  /*69f0*/  FMUL R149, R149, R10.reuse ;  /* 0x0000000a95957220 */ /* 0x080fe20000400000 */
[-C--:B------:R-:W-:Y:S01]  /*6a00*/  FMUL R144, R144, R10.reuse ;  /* 0x0000000a90907220 */ /* 0x080fe20000400000 */
[----:B------:R-:W-:Y:S01]  /*6a10*/  ISETP.GE.AND P0, PT, R30, 0x9, PT ;  /* 0x000000091e00780c */ /* 0x000fe20003f06270 */
[-C--:B------:R-:W-:Y:S01]  /*6a20*/  FMUL R147, R147, R10.reuse ;  /* 0x0000000a93937220 */ /* 0x080fe20000400000 */
[----:B------:R-:W-:Y:S01]  /*6a30*/  ISETP.LT.OR P4, PT, R6, 0x1, !P1 ;  /* 0x000000010600780c */ /* 0x000fe20004f81670 */
[-C--:B------:R-:W-:Y:S01]  /*6a40*/  FMUL R142, R142, R10.reuse ;  /* 0x0000000a8e8e7220 */ /* 0x080fe20000400000 */
[----:B------:R-:W-:Y:S01]  /*6a50*/  ISETP.LT.OR P5, PT, R6, 0x2, !P1 ;  /* 0x000000020600780c */ /* 0x000fe20004fa1670 */
[-C--:B------:R-:W-:Y:S01]  /*6a60*/  FMUL R145, R145, R10.reuse ;  /* 0x0000000a91917220 */ /* 0x080fe20000400000 */
[----:B------:R-:W-:Y:S01]  /*6a70*/  F2FP.SATFINITE.E5M2.F32.PACK_AB_MERGE_C R149, RZ, R149, RZ ;  /* 0x00000095ff95723e */ /* 0x000fe200048060ff */
[----:B------:R-:W-:Y:S01]  /*6a80*/  FMUL R140, R140, R10 ;  /* 0x0000000a8c8c7220 */ /* 0x000fe20000400000 */
[----:B------:R-:W-:Y:S01]  /*6a90*/  F2FP.SATFINITE.E5M2.F32.PACK_AB_MERGE_C R5, RZ, R144, RZ ;  /* 0x00000090ff05723e */ /* 0x000fe200048060ff */
[-C--:B------:R-:W-:Y:S01]  /*6aa0*/  FMUL R143, R143, R10.reuse ;  /* 0x0000000a8f8f7220 */ /* 0x080fe20000400000 */
[----:B------:R-:W-:Y:S01]  /*6ab0*/  ISETP.LT.OR P3, PT, R6, 0x1, !P0 ;  /* 0x000000010600780c */ /* 0x000fe20004761670 */
[-C--:B------:R-:W-:Y:S01]  /*6ac0*/  FMUL R138, R138, R10.reuse ;  /* 0x0000000a8a8a7220 */ /* 0x080fe20000400000 */
[C---:B------:R-:W-:Y:S01]  /*6ad0*/  ISETP.LT.OR P6, PT, R6.reuse, 0xa, !P1 ;  /* 0x0000000a0600780c */ /* 0x040fe20004fc1670 */
[-C--:B------:R-:W-:Y:S01]  /*6ae0*/  FMUL R141, R141, R10.reuse ;  /* 0x0000000a8d8d7220 */ /* 0x080fe20000400000 */
[----:B------:R-:W-:Y:S01]  /*6af0*/  F2FP.SATFINITE.E5M2.F32.PACK_AB_MERGE_C R147, RZ, R147, RZ ;  /* 0x00000093ff93723e */ /* 0x000fe200048060ff */
[----:B------:R-:W-:Y:S01]  /*6b00*/  @!P4 STG.E.U8 desc[UR18][R18.64], R149 ;  /* 0x000000951200c986 */ /* 0x000fe2000c101112 */
[----:B------:R-:W-:Y:S01]  /*6b10*/  ISETP.LT.OR P4, PT, R6, 0x2, !P0 ;  /* 0x000000020600780c */ /* 0x000fe20004781670 */
[----:B------:R-:W-:Y:S01]  /*6b20*/  FMUL R136, R136, R10 ;  /* 0x0000000a88887220 */ /* 0x000fe20000400000 */
[----:B------:R-:W-:Y:S01]  /*6b30*/  F2FP.SATFINITE.E5M2.F32.PACK_AB_MERGE_C R25, RZ, R142, RZ ;  /* 0x0000008eff19723e */ /* 0x000fe200048060ff */
[----:B------:R0:W-:Y:S01]  /*6b40*/  @!P5 STG.E.U8 desc[UR18][R18.64+0x1], R5 ;  /* 0x000001051200d986 */ /* 0x0001e2000c101112 */
[C---:B------:R-:W-:Y:S01]  /*6b50*/  ISETP.LT.OR P5, PT, R6.reuse, 0x9, !P1 ;  /* 0x000000090600780c */ /* 0x040fe20004fa1670 */
[-C--:B------:R-:W-:Y:S01]  /*6b60*/  FMUL R139, R139, R10.reuse ;  /* 0x0000000a8b8b7220 */ /* 0x080fe20000400000 */
[----:B------:R-:W-:Y:S01]  /*6b70*/  F2FP.SATFINITE.E5M2.F32.PACK_AB_MERGE_C R145, RZ, R145, RZ ;  /* 0x00000091ff91723e */ /* 0x000fe200048060ff */
[----:B------:R-:W-:Y:S01]  /*6b80*/  @!P3 STG.E.U8 desc[UR18][R16.64], R147 ;  /* 0x000000931000b986 */ /* 0x000fe2000c101112 */
[----:B------:R-:W-:Y:S01]  /*6b90*/  ISETP.LT.OR P3, PT, R6, 0x9, !P0 ;  /* 0x000000090600780c */ /* 0x000fe20004761670 */
[-C--:B------:R-:W-:Y:S01]  /*6ba0*/  FMUL R134, R134, R10.reuse ;  /* 0x0000000a86867220 */ /* 0x080fe20000400000 */
[----:B------:R-:W-:Y:S01]  /*6bb0*/  F2FP.SATFINITE.E5M2.F32.PACK_AB_MERGE_C R143, RZ, R143, RZ ;  /* 0x0000008fff8f723e */ /* 0x000fe200048060ff */
[-C--:B------:R-:W-:Y:S01]  /*6bc0*/  FMUL R137, R137, R10.reuse ;  /* 0x0000000a89897220 */ /* 0x080fe20000400000 */
[----:B------:R-:W-:Y:S01]  /*6bd0*/  F2FP.SATFINITE.E5M2.F32.PACK_AB_MERGE_C R141, RZ, R141, RZ ;  /* 0x0000008dff8d723e */ /* 0x000fe200048060ff */
[----:B------:R1:W-:Y:S01]  /*6be0*/  @!P4 STG.E.U8 desc[UR18][R16.64+0x1], R25 ;  /* 0x000001191000c986 */ /* 0x0003e2000c101112 */
[----:B------:R-:W-:Y:S01]  /*6bf0*/  ISETP.LT.OR P4, PT, R6, 0xa, !P0 ;  /* 0x0000000a0600780c */ /* 0x000fe20004781670 */
[----:B------:R-:W-:Y:S01]  /*6c00*/  FMUL R132, R132, R10 ;  /* 0x0000000a84847220 */ /* 0x000fe20000400000 */
[----:B0-----:R-:W-:Y:S01]  /*6c10*/  F2FP.SATFINITE.E5M2.F32.PACK_AB_MERGE_C R5, RZ, R140, RZ ;  /* 0x0000008cff05723e */ /* 0x001fe200048060ff */
[----:B------:R-:W-:Y:S01]  /*6c20*/  @!P5 STG.E.U8 desc[UR18][R18.64+0x8], R145 ;  /* 0x000008911200d986 */ /* 0x000fe2000c101112 */
[C---:B------:R-:W-:Y:S01]  /*6c30*/  ISETP.LT.OR P5, PT, R6.reuse, 0x11, !P1 ;  /* 0x000000110600780c */ /* 0x040fe20004fa1670 */
[-C--:B------:R-:W-:Y:S01]  /*6c40*/  FMUL R135, R135, R10.reuse ;  /* 0x0000000a87877220 */ /* 0x080fe20000400000 */
[----:B------:R-:W-:Y:S01]  /*6c50*/  F2FP.SATFINITE.E5M2.F32.PACK_AB_MERGE_C R139, RZ, R139, RZ ;  /* 0x0000008bff8b723e */ /* 0x000fe200048060ff */
[----:B------:R0:W-:Y:S01]  /*6c60*/  @!P6 STG.E.U8 desc[UR18][R18.64+0x9], R5 ;  /* 0x000009051200e986 */ /* 0x0001e2000c101112 */
[----:B------:R-:W-:Y:S01]  /*6c70*/  ISETP.LT.OR P6, PT, R6, 0x12, !P1 ;  /* 0x000000120600780c */ /* 0x000fe20004fc1670 */
[----:B------:R-:W-:Y:S01]  /*6c80*/  FMUL R130, R130, R10 ;  /* 0x0000000a82827220 */ /* 0x000fe20000400000 */
[----:B------:R-:W-:Y:S01]  /*6c90*/  F2FP.SATFINITE.E5M2.F32.PACK_AB_MERGE_C R137, RZ, R137, RZ ;  /* 0x00000089ff89723e */ /* 0x000fe200048060ff */
[----:B------:R-:W-:Y:S01]  /*6ca0*/  @!P3 STG.E.U8 desc[UR18][R16.64+0x8], R143 ;  /* 0x0000088f1000b986 */ /* 0x000fe2000c101112 */
[----:B-1----:R-:W-:Y:S01]  /*6cb0*/  F2FP.SATFINITE.E5M2.F32.PACK_AB_MERGE_C R25, RZ, R138, RZ ;  /* 0x0000008aff19723e */ /* 0x002fe200048060ff */
[-C--:B------:R-:W-:Y:S01]  /*6cc0*/  FMUL R133, R133, R10.reuse ;  /* 0x0000000a85857220 */ /* 0x080fe20000400000 */
[----:B------:R-:W-:Y:S01]  /*6cd0*/  ISETP.LT.OR P3, PT, R6, 0x11, !P0 ;  /* 0x000000110600780c */ /* 0x000fe20004761670 */
[-C--:B------:R-:W-:Y:S01]  /*6ce0*/  FMUL R128, R128, R10.reuse ;  /* 0x0000000a80807220 */ /* 0x080fe20000400000 */
[----:B------:R-:W-:Y:S01]  /*6cf0*/  F2FP.SATFINITE.E5M2.F32.PACK_AB_MERGE_C R135, RZ, R135, RZ ;  /* 0x00000087ff87723e */ /* 0x000fe200048060ff */
[----:B------:R1:W-:Y:S01]  /*6d00*/  @!P4 STG.E.U8 desc[UR18][R16.64+0x9], R25 ;  /* 0x000009191000c986 */ /* 0x0003e2000c101112 */
[C---:B------:R-:W-:Y:S01]  /*6d10*/  ISETP.LT.OR P4, PT, R6.reuse, 0x12, !P0 ;  /* 0x000000120600780c */ /* 0x040fe20004781670 */
[----:B------:R-:W-:Y:S01]  /*6d20*/  FMUL R131, R131, R10 ;  /* 0x0000000a83837220 */ /* 0x000fe20000400000 */
[----:B0-----:R-:W-:Y:S01]  /*6d30*/  F2FP.SATFINITE.E5M2.F32.PACK_AB_MERGE_C R5, RZ, R136, RZ ;  /* 0x00000088ff05723e */ /* 0x001fe200048060ff */
[----:B------:R-:W-:Y:S01]  /*6d40*/  @!P5 STG.E.U8 desc[UR18][R18.64+0x10], R141 ;  /* 0x0000108d1200d986 */ /* 0x000fe2000c101112 */
[----:B------:R-:W-:Y:S01]  /*6d50*/  ISETP.LT.OR P5, PT, R6, 0x19, !P1 ;  /* 0x000000190600780c */ /* 0x000fe20004fa1670 */
[-C--:B------:R-:W-:Y:S01]  /*6d60*/  FMUL R126, R126, R10.reuse ;  /* 0x0000000a7e7e7220 */ /* 0x080fe20000400000 */
[----:B------:R-:W-:Y:S01]  /*6d70*/  F2FP.SATFINITE.E5M2.F32.PACK_AB_MERGE_C R133, RZ, R133, RZ ;  /* 0x00000085ff85723e */ /* 0x000fe200048060ff */
[----:B------:R0:W-:Y:S01]  /*6d80*/  @!P6 STG.E.U8 desc[UR18][R18.64+0x11], R5 ;  /* 0x000011051200e986 */ /* 0x0001e2000c101112 */
[----:B------:R-:W-:Y:S01]  /*6d90*/  ISETP.LT.OR P6, PT, R6, 0x1a, !P1 ;  /* 0x0000001a0600780c */ /* 0x000fe20004fc1670 */
[-C--:B------:R-:W-:Y:S01]  /*6da0*/  FMUL R129, R129, R10.reuse ;  /* 0x0000000a81817220 */ /* 0x080fe20000400000 */
[----:B------:R-:W-:Y:S01]  /*6db0*/  FMUL R124, R124, R10 ;  /* 0x0000000a7c7c7220 */ /* 0x000fe20000400000 */
[----:B-1----:R-:W-:Y:S01]  /*6dc0*/  F2FP.SATFINITE.E5M2.F32.PACK_AB_MERGE_C R25, RZ, R134, RZ ;  /* 0x00000086ff19723e */ /* 0x002fe200048060ff */
[----:B------:R-:W-:Y:S01]  /*6dd0*/  @!P3 STG.E.U8 desc[UR18][R16.64+0x10], R139 ;  /* 0x0000108b1000b986 */ /* 0x000fe2000c101112 */
[C---:B------:R-:W-:Y:S01]  /*6de0*/  ISETP.LT.OR P3, PT, R6.reuse, 0x19, !P0 ;  /* 0x000000190600780c */ /* 0x040fe20004761670 */
        /* <DEDUP_REMOVED lines=37> */
[-C--:B------:R-:W-:Y:S01]  /*7040*/  FMUL R112, R112, R10.reuse ;  /* 0x0000000a70707220 */ /* 0x080fe20000400000 */
        /* <DEDUP_REMOVED lines=81> */
[C---:B------:R-:W-:Y:S01]  /*7560*/  ISETP.LT.OR P6, PT, R6.reuse, 0x52, !P1 ;  /* 0x000000520600780c */ /* 0x040fe20004fc1670 */
        /* <DEDUP_REMOVED lines=22> */
[----:B------:R-:W-:-:S02]  /*76d0*/  ISETP.LT.OR P3, PT, R6, 0x59, !P0 ;  /* 0x000000590600780c */ /* 0x000fc40004761670 */
[----:B------:R-:W-:Y:S01]  /*76e0*/  F2FP.SATFINITE.E5M2.F32.PACK_AB_MERGE_C R91, RZ, R91, RZ ;  /* 0x0000005bff5b723e */ /* 0x000fe200048060ff */
[----:B------:R1:W-:Y:S01]  /*76f0*/  @!P4 STG.E.U8 desc[UR18][R16.64+0x51], R25 ;  /* 0x000051191000c986 */ /* 0x0003e2000c101112 */
[C---:B------:R-:W-:Y:S02]  /*7700*/  ISETP.LT.OR P4, PT, R6.reuse, 0x5a, !P0 ;  /* 0x0000005a0600780c */ /* 0x040fe40004781670 */
[----:B0-----:R-:W-:Y:S01]  /*7710*/  F2FP.SATFINITE.E5M2.F32.PACK_AB_MERGE_C R5, RZ, R100, RZ ;  /* 0x00000064ff05723e */ /* 0x001fe200048060ff */
[----:B------:R-:W-:Y:S01]  /*7720*/  @!P5 STG.E.U8 desc[UR18][R18.64+0x58], R105 ;  /* 0x000058691200d986 */ /* 0x000fe2000c101112 */
[C---:B------:R-:W-:Y:S02]  /*7730*/  ISETP.LT.OR P5, PT, R6.reuse, 0x61, !P1 ;  /* 0x000000610600780c */ /* 0x040fe40004fa1670 */
[----:B------:R-:W-:Y:S01]  /*7740*/  F2FP.SATFINITE.E5M2.F32.PACK_AB_MERGE_C R21, RZ, R21, RZ ;  /* 0x00000015ff15723e */ /* 0x000fe200048060ff */
[----:B------:R0:W-:Y:S01]  /*7750*/  @!P6 STG.E.U8 desc[UR18][R18.64+0x59], R5 ;  /* 0x000059051200e986 */ /* 0x0001e2000c101112 */
[----:B------:R-:W-:-:S02]  /*7760*/  ISETP.LT.OR P6, PT, R6, 0x62, !P1 ;  /* 0x000000620600780c */ /* 0x000fc40004fc1670 */
[----:B------:R-:W-:Y:S01]  /*7770*/  F2FP.SATFINITE.E5M2.F32.PACK_AB_MERGE_C R23, RZ, R23, RZ ;  /* 0x00000017ff17723e */ /* 0x000fe200048060ff */
[----:B------:R-:W-:Y:S01]  /*7780*/  @!P3 STG.E.U8 desc[UR18][R16.64+0x58], R103 ;  /* 0x000058671000b986 */ /* 0x000fe2000c101112 */
[----:B-1----:R-:W-:Y:S02]  /*7790*/  F2FP.SATFINITE.E5M2.F32.PACK_AB_MERGE_C R25, RZ, R98, RZ ;  /* 0x00000062ff19723e */ /* 0x002fe400048060ff */
[C---:B------:R-:W-:Y:S02]  /*77a0*/  ISETP.LT.OR P3, PT, R6.reuse, 0x61, !P0 ;  /* 0x000000610600780c */ /* 0x040fe40004761670 */
[----:B------:R-:W-:Y:S01]  /*77b0*/  F2FP.SATFINITE.E5M2.F32.PACK_AB_MERGE_C R27, RZ, R22, RZ ;  /* 0x00000016ff1b723e */ /* 0x000fe200048060ff */
[----:B------:R1:W-:Y:S01]  /*77c0*/  @!P4 STG.E.U8 desc[UR18][R16.64+0x59], R25 ;  /* 0x000059191000c986 */ /* 0x0003e2000c101112 */
[C---:B------:R-:W-:Y:S02]  /*77d0*/  ISETP.LT.OR P4, PT, R6.reuse, 0x62, !P0 ;  /* 0x000000620600780c */ /* 0x040fe40004781670 */
[----:B0-----:R-:W-:Y:S01]  /*77e0*/  F2FP.SATFINITE.E5M2.F32.PACK_AB_MERGE_C R5, RZ, R96, RZ ;  /* 0x00000060ff05723e */ /* 0x001fe200048060ff */
[----:B------:R-:W-:Y:S01]  /*77f0*/  @!P5 STG.E.U8 desc[UR18][R18.64+0x60], R101 ;  /* 0x000060651200d986 */ /* 0x000fe2000c101112 */
[----:B------:R-:W-:-:S03]  /*7800*/  ISETP.LT.OR P5, PT, R6, 0x69, !P1 ;  /* 0x000000690600780c */ /* 0x000fc60004fa1670 */
[----:B------:R0:W-:Y:S01]  /*7810*/  @!P6 STG.E.U8 desc[UR18][R18.64+0x61], R5 ;  /* 0x000061051200e986 */ /* 0x0001e2000c101112 */
[C---:B------:R-:W-:Y:S02]  /*7820*/  ISETP.LT.OR P6, PT, R6.reuse, 0x6a, !P1 ;  /* 0x0000006a0600780c */ /* 0x040fe40004fc1670 */
[----:B-1----:R-:W-:Y:S01]  /*7830*/  F2FP.SATFINITE.E5M2.F32.PACK_AB_MERGE_C R25, RZ, R94, RZ ;  /* 0x0000005eff19723e */ /* 0x002fe200048060ff */
[----:B------:R-:W-:Y:S01]  /*7840*/  @!P3 STG.E.U8 desc[UR18][R16.64+0x60], R99 ;  /* 0x000060631000b986 */ /* 0x000fe2000c101112 */
[----:B------:R-:W-:-:S03]  /*7850*/  ISETP.LT.OR P3, PT, R6, 0x69, !P0 ;  /* 0x000000690600780c */ /* 0x000fc60004761670 */
        /* <DEDUP_REMOVED lines=12> */
[C---:B------:R-:W-:Y:S01]  /*7920*/  ISETP.LT.OR P1, PT, R6.reuse, 0x7a, !P1 ;  /* 0x0000007a0600780c */ /* 0x040fe20004f21670 */
[----:B------:R2:W-:Y:S01]  /*7930*/  @!P5 STG.E.U8 desc[UR18][R18.64+0x70], R93 ;  /* 0x0000705d1200d986 */ /* 0x0005e2000c101112 */
[C---:B------:R-:W-:Y:S02]  /*7940*/  ISETP.LT.OR P5, PT, R6.reuse, 0x72, !P0 ;  /* 0x000000720600780c */ /* 0x040fe400047a1670 */
[----:B0-----:R-:W-:Y:S01]  /*7950*/  F2FP.SATFINITE.E5M2.F32.PACK_AB_MERGE_C R5, RZ, R88, RZ ;  /* 0x00000058ff05723e */ /* 0x001fe200048060ff */
[----:B------:R2:W-:Y:S01]  /*7960*/  @!P6 STG.E.U8 desc[UR18][R18.64+0x71], R89 ;  /* 0x000071591200e986 */ /* 0x0005e2000c101112 */
[C---:B------:R-:W-:Y:S02]  /*7970*/  ISETP.LT.OR P6, PT, R6.reuse, 0x79, !P0 ;  /* 0x000000790600780c */ /* 0x040fe400047c1670 */
[----:B------:R-:W-:Y:S01]  /*7980*/  ISETP.LT.OR P0, PT, R6, 0x7a, !P0 ;  /* 0x0000007a0600780c */ /* 0x000fe20004701670 */
[----:B------:R2:W-:Y:S01]  /*7990*/  @!P3 STG.E.U8 desc[UR18][R16.64+0x70], R91 ;  /* 0x0000705b1000b986 */ /* 0x0005e2000c101112 */
[----:B-1----:R-:W-:-:S05]  /*79a0*/  F2FP.SATFINITE.E5M2.F32.PACK_AB_MERGE_C R25, RZ, R20, RZ ;  /* 0x00000014ff19723e */ /* 0x002fca00048060ff */
[----:B------:R2:W-:Y:S04]  /*79b0*/  @!P5 STG.E.U8 desc[UR18][R16.64+0x71], R5 ;  /* 0x000071051000d986 */ /* 0x0005e8000c101112 */
[----:B------:R2:W-:Y:S04]  /*79c0*/  @!P4 STG.E.U8 desc[UR18][R18.64+0x78], R21 ;  /* 0x000078151200c986 */ /* 0x0005e8000c101112 */
[----:B------:R2:W-:Y:S04]  /*79d0*/  @!P1 STG.E.U8 desc[UR18][R18.64+0x79], R25 ;  /* 0x0000791912009986 */ /* 0x0005e8000c101112 */
[----:B------:R2:W-:Y:S04]  /*79e0*/  @!P6 STG.E.U8 desc[UR18][R16.64+0x78], R23 ;  /* 0x000078171000e986 */ /* 0x0005e8000c101112 */
[----:B------:R2:W-:Y:S02]  /*79f0*/  @!P0 STG.E.U8 desc[UR18][R16.64+0x79], R27 ;  /* 0x0000791b10008986 */ /* 0x0005e4000c101112 */
.L_x_166:
[----:B------:R-:W-:Y:S05]  /*7a00*/  BSYNC B0 ;  /* 0x0000000000007941 */ /* 0x000fea0003800000 */
.L_x_36:
[C---:B------:R-:W-:Y:S01]  /*7a10*/  LEA R2, P0, R8.reuse, R2, 0x1 ;  /* 0x0000000208027211 */ /* 0x040fe200078008ff */
[----:B------:R-:W-:Y:S01]  /*7a20*/  ULDC.64 UR6, c[0x0][0x650] ;  /* 0x0001940000067ab9 */ /* 0x000fe20000000a00 */
[----:B-----5:R-:W-:Y:S01]  /*7a30*/  IMAD.U32 R4, RZ, RZ, UR16 ;  /* 0x00000010ff047e24 */ /* 0x020fe2000f8e00ff */
[----:B0-2---:R-:W-:Y:S01]  /*7a40*/  PRMT R16, RZ, 0x7610, R16 ;  /* 0x00007610ff107816 */ /* 0x005fe20000000010 */
[----:B------:R-:W-:Y:S01]  /*7a50*/  IMAD.MOV.U32 R6, RZ, RZ, -0x1 ;  /* 0xffffffffff067424 */ /* 0x000fe200078e00ff */
[----:B------:R-:W-:Y:S01]  /*7a60*/  LEA.HI.X R3, R8, R3, R0, 0x1, P0 ;  /* 0x0000000308037211 */ /* 0x000fe200000f0c00 */
[----:B------:R0:W-:Y:S01]  /*7a70*/  SYNCS.ARRIVE.TRANS64.A1T0 RZ, [R4+UR22], RZ ;  /* 0x000000ff04ff79a7 */ /* 0x0001e20008100016 */
[----:B------:R-:W-:Y:S01]  /*7a80*/  ISETP.GE.U32.AND P0, PT, R2, UR6, PT ;  /* 0x0000000602007c0c */ /* 0x000fe2000bf06070 */
[----:B------:R-:W-:-:S03]  /*7a90*/  IMAD.MOV.U32 R5, RZ, RZ, -0x1 ;  /* 0xffffffffff057424 */ /* 0x000fc600078e00ff */
[----:B------:R-:W-:Y:S01]  /*7aa0*/  ISETP.GE.U32.AND.EX P0, PT, R3, UR7, PT, P0 ;  /* 0x0000000703007c0c */ /* 0x000fe2000bf06100 */
[----:B0-----:R-:W-:-:S12]  /*7ab0*/  IMAD.MOV.U32 R4, RZ, RZ, -0x1 ;  /* 0xffffffffff047424 */ /* 0x001fd800078e00ff */
[----:B------:R-:W-:Y:S05]  /*7ac0*/  @P0 BRA `(.L_x_167) ;  /* 0x0000000400600947 */ /* 0x000fea0003800000 */
[----:B------:R-:W0:Y:S01]  /*7ad0*/  S2R R26, SR_CTAID.X ;  /* 0x00000000001a7919 */ /* 0x000e220000002500 */
[----:B------:R-:W2:Y:S01]  /*7ae0*/  LDC.64 R20, c[0x0][0x628] ;  /* 0x00018a00ff147b82 */ /* 0x000ea20000000a00 */
[----:B------:R-:W-:Y:S01]  /*7af0*/  ULDC UR6, c[0x0][0x150] ;  /* 0x0000540000067ab9 */ /* 0x000fe20000000800 */
[----:B-1--4-:R-:W-:Y:S01]  /*7b00*/  IMAD.MOV.U32 R18, RZ, RZ, R2 ;  /* 0x000000ffff127224 */ /* 0x012fe200078e0002 */
[----:B------:R-:W1:Y:S01]  /*7b10*/  S2R R28, SR_CTAID.Y ;  /* 0x00000000001c7919 */ /* 0x000e620000002600 */
[----:B------:R-:W-:-:S04]  /*7b20*/  IMAD.MOV.U32 R19, RZ, RZ, R3 ;  /* 0x000000ffff137224 */ /* 0x000fc800078e0003 */
[----:B------:R-:W4:Y:S08]  /*7b30*/  LDC R29, c[0x0][0x144] ;  /* 0x00005100ff1d7b82 */ /* 0x000f300000000800 */
[----:B------:R-:W1:Y:S08]  /*7b40*/  LDC R6, c[0x0][0x630] ;  /* 0x00018c00ff067b82 */ /* 0x000e700000000800 */
[----:B---3--:R-:W3:Y:S01]  /*7b50*/  LDC.64 R24, c[0x0][0x620] ;  /* 0x00018800ff187b82 */ /* 0x008ee20000000a00 */
[----:B--2---:R-:W-:-:S04]  /*7b60*/  ISETP.NE.U32.AND P0, PT, R20, RZ, PT ;  /* 0x000000ff1400720c */ /* 0x004fc80003f05070 */
[----:B------:R-:W-:Y:S02]  /*7b70*/  ISETP.NE.AND.EX P0, PT, R21, RZ, PT, P0 ;  /* 0x000000ff1500720c */ /* 0x000fe40003f05300 */
[----:B0-----:R-:W-:-:S05]  /*7b80*/  I2FP.F32.U32 R4, R26 ;  /* 0x0000001a00047245 */ /* 0x001fca0000201000 */
[----:B------:R-:W-:-:S04]  /*7b90*/  FMUL R4, R4, UR6 ;  /* 0x0000000604047c20 */ /* 0x000fc80008400000 */
[----:B------:R0:W2:Y:S02]  /*7ba0*/  F2I.U32.TRUNC.NTZ R27, R4 ;  /* 0x00000004001b7305 */ /* 0x0000a4000020f000 */
[----:B-1--4-:R-:W-:Y:S05]  /*7bb0*/  @!P0 BRA `(.L_x_168) ;  /* 0x0000000000288947 */ /* 0x012fea0003800000 */
[----:B------:R-:W1:Y:S02]  /*7bc0*/  LDC R5, c[0x0][0x634] ;  /* 0x00018d00ff057b82 */ /* 0x000e640000000800 */
[----:B-1----:R-:W-:-:S05]  /*7bd0*/  IADD3 R19, P0, R2, R5, RZ ;  /* 0x0000000502137210 */ /* 0x002fca0007f1e0ff */
[----:B------:R-:W-:-:S04]  /*7be0*/  IMAD.X R23, RZ, RZ, R3, P0 ;  /* 0x000000ffff177224 */ /* 0x000fc800000e0603 */
[----:B0-----:R-:W-:-:S04]  /*7bf0*/  IMAD.WIDE.U32 R4, R23, R20, RZ ;  /* 0x0000001417047225 */ /* 0x001fc800078e00ff */
[----:B------:R-:W-:-:S04]  /*7c00*/  IMAD.WIDE.U32 R16, P0, R19, R21, R4 ;  /* 0x0000001513107225 */ /* 0x000fc80007800004 */
[----:B------:R-:W-:-:S04]  /*7c10*/  IMAD.WIDE.U32 R4, R19, R20, RZ ;  /* 0x0000001413047225 */ /* 0x000fc800078e00ff */
[----:B------:R-:W-:Y:S01]  /*7c20*/  IMAD.X R19, RZ, RZ, RZ, P0 ;  /* 0x000000ffff137224 */ /* 0x000fe200000e06ff */
[----:B------:R-:W-:Y:S01]  /*7c30*/  IADD3 RZ, P0, R5, R16, RZ ;  /* 0x0000001005ff7210 */ /* 0x000fe20007f1e0ff */
[----:B------:R-:W-:-:S04]  /*7c40*/  IMAD.MOV.U32 R18, RZ, RZ, R17 ;  /* 0x000000ffff127224 */ /* 0x000fc800078e0011 */
[----:B------:R-:W-:-:S08]  /*7c50*/  IMAD.WIDE.U32.X R18, R23, R21, R18, P0 ;  /* 0x0000001517127225 */ /* 0x000fd000000e0412 */
.L_x_168:
[-CC-:B------:R-:W-:Y:S01]  /*7c60*/  SHF.R.U64 R22, R18, R6.reuse, R19.reuse ;  /* 0x0000000612167219 */ /* 0x180fe20000001213 */
[----:B------:R-:W1:Y:S01]  /*7c70*/  LDC.64 R32, c[0x0][0x640] ;  /* 0x00019000ff207b82 */ /* 0x000e620000000a00 */
[----:B0-----:R-:W-:Y:S01]  /*7c80*/  SHF.R.U32.HI R4, RZ, R6, R19 ;  /* 0x00000006ff047219 */ /* 0x001fe20000011613 */
[----:B--2---:R-:W-:Y:S01]  /*7c90*/  IMAD.MOV R27, RZ, RZ, -R27 ;  /* 0x000000ffff1b7224 */ /* 0x004fe200078e0a1b */
[----:B------:R-:W-:Y:S01]  /*7ca0*/  IADD3 R17, P0, RZ, -R22, RZ ;  /* 0x80000016ff117210 */ /* 0x000fe20007f1e0ff */
[----:B------:R-:W-:Y:S01]  /*7cb0*/  ULDC UR6, c[0x0][0x154] ;  /* 0x0000550000067ab9 */ /* 0x000fe20000000800 */
[----:B------:R-:W-:Y:S02]  /*7cc0*/  IMAD.MOV.U32 R19, RZ, RZ, 0x1 ;  /* 0x00000001ff137424 */ /* 0x000fe400078e00ff */
[----:B------:R-:W-:Y:S01]  /*7cd0*/  IMAD R27, R29, R27, R26 ;  /* 0x0000001b1d1b7224 */ /* 0x000fe200078e021a */
[----:B------:R-:W0:Y:S01]  /*7ce0*/  LDC R16, c[0x0][0x618] ;  /* 0x00018600ff107b82 */ /* 0x000e220000000800 */
[----:B------:R-:W-:-:S04]  /*7cf0*/  IMAD.X R5, RZ, RZ, ~R4, P0 ;  /* 0x000000ffff057224 */ /* 0x000fc800000e0e04 */
[-C--:B---3--:R-:W-:Y:S02]  /*7d00*/  IMAD R6, R5, R24.reuse, RZ ;  /* 0x0000001805067224 */ /* 0x088fe400078e02ff */
[C---:B------:R-:W-:Y:S01]  /*7d10*/  IMAD.WIDE.U32 R4, R17.reuse, R24, R2 ;  /* 0x0000001811047225 */ /* 0x040fe200078e0002 */
[----:B------:R-:W2:Y:S03]  /*7d20*/  LDC R18, c[0x0][0x608] ;  /* 0x00018200ff127b82 */ /* 0x000ea60000000800 */
[----:B------:R-:W-:Y:S01]  /*7d30*/  IMAD R17, R17, R25, R6 ;  /* 0x0000001911117224 */ /* 0x000fe200078e0206 */
[----:B------:R-:W-:-:S03]  /*7d40*/  I2FP.F32.U32 R6, R28 ;  /* 0x0000001c00067245 */ /* 0x000fc60000201000 */
[----:B------:R-:W-:Y:S01]  /*7d50*/  IMAD.IADD R5, R5, 0x1, R17 ;  /* 0x0000000105057824 */ /* 0x000fe200078e0211 */
[----:B------:R-:W3:Y:S01]  /*7d60*/  LDC R30, c[0x0][0x658] ;  /* 0x00019600ff1e7b82 */ /* 0x000ee20000000800 */
[----:B-1----:R-:W-:Y:S01]  /*7d70*/  ISETP.NE.U32.AND P0, PT, R32, RZ, PT ;  /* 0x000000ff2000720c */ /* 0x002fe20003f05070 */
[----:B------:R-:W-:-:S03]  /*7d80*/  IMAD.MOV.U32 R17, RZ, RZ, -0x1 ;  /* 0xffffffffff117424 */ /* 0x000fc600078e00ff */
[----:B------:R-:W-:-:S03]  /*7d90*/  ISETP.NE.AND.EX P0, PT, R33, RZ, PT, P0 ;  /* 0x000000ff2100720c */ /* 0x000fc60003f05300 */
[----:B------:R-:W1:Y:S01]  /*7da0*/  LDC R25, c[0x0][0x148] ;  /* 0x00005200ff197b82 */ /* 0x000e620000000800 */
[-CC-:B0-----:R-:W-:Y:S02]  /*7db0*/  SHF.R.U64 R20, R4, R16.reuse, R5.reuse ;  /* 0x0000001004147219 */ /* 0x181fe40000001205 */
[----:B------:R-:W-:Y:S01]  /*7dc0*/  SHF.R.U32.HI R5, RZ, R16, R5 ;  /* 0x00000010ff057219 */ /* 0x000fe20000011605 */
[----:B------:R-:W-:-:S04]  /*7dd0*/  FMUL R16, R6, UR6 ;  /* 0x0000000606107c20 */ /* 0x000fc80008400000 */
[----:B------:R-:W0:Y:S01]  /*7de0*/  LDC R26, c[0x0][0x600] ;  /* 0x00018000ff1a7b82 */ /* 0x000e220000000800 */
[----:B------:R4:W0:Y:S01]  /*7df0*/  F2I.U32.TRUNC.NTZ R23, R16 ;  /* 0x0000001000177305 */ /* 0x000822000020f000 */
[-CC-:B--2---:R-:W-:Y:S02]  /*7e00*/  SHF.R.U64 R6, R20, R18.reuse, R5.reuse ;  /* 0x0000001214067219 */ /* 0x184fe40000001205 */
[----:B------:R-:W-:-:S04]  /*7e10*/  SHF.R.U32.HI R5, RZ, R18, R5 ;  /* 0x00000012ff057219 */ /* 0x000fc80000011605 */
[----:B------:R-:W2:Y:S01]  /*7e20*/  LDC R31, c[0x0][0x648] ;  /* 0x00019200ff1f7b82 */ /* 0x000ea20000000800 */
[-CC-:B---3--:R-:W-:Y:S02]  /*7e30*/  SHF.R.U64 R24, R6, R30.reuse, R5.reuse ;  /* 0x0000001e06187219 */ /* 0x188fe40000001205 */
[-C--:B------:R-:W-:Y:S02]  /*7e40*/  SHF.L.U32 R17, R17, R30.reuse, RZ ;  /* 0x0000001e11117219 */ /* 0x080fe400000006ff */
[-C--:B------:R-:W-:Y:S01]  /*7e50*/  SHF.R.U32.HI R5, RZ, R30.reuse, R5 ;  /* 0x0000001eff057219 */ /* 0x080fe20000011605 */
[----:B------:R-:W-:Y:S01]  /*7e60*/  IMAD.MOV.U32 R4, RZ, RZ, R24 ;  /* 0x000000ffff047224 */ /* 0x000fe200078e0018 */
[----:B------:R-:W-:Y:S01]  /*7e70*/  SHF.L.U32 R30, R19, R30, RZ ;  /* 0x0000001e131e7219 */ /* 0x000fe200000006ff */
[----:B------:R-:W3:Y:S01]  /*7e80*/  LDC R34, c[0x0][0x638] ;  /* 0x00018e00ff227b82 */ /* 0x000ee20000000800 */
[----:B------:R-:W-:-:S07]  /*7e90*/  LOP3.LUT R29, RZ, R17, RZ, 0x33, !PT ;  /* 0x00000011ff1d7212 */ /* 0x000fce00078e33ff */
[----:B------:R-:W0:Y:S01]  /*7ea0*/  LDC R35, c[0x0][0x610] ;  /* 0x00018400ff237b82 */ /* 0x000e220000000800 */
        /* <DEDUP_REMOVED lines=11> */
.L_x_169:
[----:B--2---:R-:W-:Y:S01]  /*7f60*/  SHF.R.U64 R4, R4, R31, R5 ;  /* 0x0000001f04047219 */ /* 0x004fe20000001205 */
[----:B0-----:R-:W-:Y:S01]  /*7f70*/  VIADD R19, R26, 0xffffffff ;  /* 0xffffffff1a137836 */ /* 0x001fe20000000000 */
[----:B------:R-:W-:Y:S01]  /*7f80*/  LOP3.LUT R17, R6, R29, RZ, 0xc0, !PT ;  /* 0x0000001d06117212 */ /* 0x000fe200078ec0ff */
[----:B------:R-:W-:Y:S02]  /*7f90*/  IMAD.MOV R23, RZ, RZ, -R23 ;  /* 0x000000ffff177224 */ /* 0x000fe400078e0a17 */
[----:B------:R-:W-:Y:S02]  /*7fa0*/  IMAD.MOV R5, RZ, RZ, -R4 ;  /* 0x000000ffff057224 */ /* 0x000fe400078e0a04 */
[----:B------:R-:W-:Y:S01]  /*7fb0*/  IMAD R6, R30, R4, R17 ;  /* 0x000000041e067224 */ /* 0x000fe200078e0211 */
[----:B------:R-:W-:Y:S01]  /*7fc0*/  LOP3.LUT R17, R20, R19, RZ, 0xc0, !PT ;  /* 0x0000001314117212 */ /* 0x000fe200078ec0ff */
[----:B-1----:R-:W-:Y:S02]  /*7fd0*/  @P2 IMAD R27, R25, R23, R28 ;  /* 0x00000017191b2224 */ /* 0x002fe400078e021c */
[----:B---3--:R-:W-:-:S02]  /*7fe0*/  IMAD R4, R5, R34, R24 ;  /* 0x0000002205047224 */ /* 0x008fc400078e0218 */
[----:B------:R-:W-:Y:S02]  /*7ff0*/  IMAD R6, R6, R35, R27 ;  /* 0x0000002306067224 */ /* 0x000fe400078e021b */
[----:B------:R-:W-:Y:S02]  /*8000*/  IMAD R17, R4, R26, R17 ;  /* 0x0000001a04117224 */ /* 0x000fe400078e0211 */
[----:B------:R-:W-:Y:S02]  /*8010*/  IMAD.MOV.U32 R16, RZ, RZ, 0x1 ;  /* 0x00000001ff107424 */ /* 0x000fe400078e00ff */
[----:B------:R-:W-:Y:S01]  /*8020*/  IMAD.MOV.U32 R4, RZ, RZ, R22 ;  /* 0x000000ffff047224 */ /* 0x000fe200078e0016 */
[----:B------:R-:W-:Y:S02]  /*8030*/  SEL R5, R17, R6, !P2 ;  /* 0x0000000611057207 */ /* 0x000fe40005000000 */
[----:B------:R-:W-:-:S07]  /*8040*/  SEL R6, R6, R17, !P2 ;  /* 0x0000001106067207 */ /* 0x000fce0005000000 */
.L_x_167:
[----:B------:R-:W-:Y:S02]  /*8050*/  LOP3.LUT P0, RZ, R16, 0xff, RZ, 0xc0, !PT ;  /* 0x000000ff10ff7812 */ /* 0x000fe4000780c0ff */
[----:B------:R-:W-:-:S11]  /*8060*/  LOP3.LUT R148, R148, 0x1, RZ, 0x3c, !PT ;  /* 0x0000000194947812 */ /* 0x000fd600078e3cff */
[----:B------:R-:W-:Y:S05]  /*8070*/  @P0 BRA `(.L_x_170) ;  /* 0xffffff9400540947 */ /* 0x000fea000383ffff */
[----:B------:R-:W-:Y:S05]  /*8080*/  EXIT ;  /* 0x000000000000794d */ /* 0x000fea0003800000 */
.L_x_14:
[----:B------:R-:W-:-:S08]  /*8090*/  ISETP.NE.AND P0, PT, R20, RZ, PT ;  /* 0x000000ff1400720c */ /* 0x000fd00003f05270 */
[----:B-----5:R-:W0:-:S00]  /*80a0*/  USETMAXREG.DEALLOC.CTAPOOL 0x28 ;  /* 0x00000028000079c8 */ /* 0x020e0000080e0500 */
[----:B------:R-:W-:Y:S05]  /*80b0*/  @P0 EXIT ;  /* 0x000000000000094d */ /* 0x000fea0003800000 */
[----:B0-----:R-:W-:Y:S01]  /*80c0*/  LOP3.LUT P0, RZ, R16, 0xff, RZ, 0xc0, !PT ;  /* 0x000000ff10ff7812 */ /* 0x001fe2000780c0ff */
[----:B------:R-:W-:Y:S02]  /*80d0*/  IMAD.MOV.U32 R12, RZ, RZ, 0x1 ;  /* 0x00000001ff0c7424 */ /* 0x000fe400078e00ff */
[----:B------:R-:W-:-:S10]  /*80e0*/  IMAD.MOV.U32 R15, RZ, RZ, RZ ;  /* 0x000000ffff0f7224 */ /* 0x000fd400078e00ff */
[----:B------:R-:W-:Y:S05]  /*80f0*/  @!P0 BRA `(.L_x_171) ;  /* 0x0000000c00088947 */ /* 0x000fea0003800000 */
[----:B------:R-:W-:Y:S01]  /*8100*/  LOP3.LUT P0, RZ, R13, 0x1f, RZ, 0xc0, !PT ;  /* 0x0000001f0dff7812 */ /* 0x000fe2000780c0ff */
[----:B------:R-:W-:Y:S01]  /*8110*/  ULDC UR5, c[0x0][0x658] ;  /* 0x0001960000057ab9 */ /* 0x000fe20000000800 */
[----:B------:R-:W-:Y:S01]  /*8120*/  UMOV UR6, 0xffffffff ;  /* 0xffffffff00067882 */ /* 0x000fe20000000000 */
[----:B------:R-:W-:Y:S01]  /*8130*/  BSSY B0, `(.L_x_171) ;  /* 0x00000be000007945 */ /* 0x000fe20003800000 */
[----:B------:R-:W-:Y:S01]  /*8140*/  USHF.L.U32 UR6, UR6, UR5, URZ ;  /* 0x0000000506067299 */ /* 0x000fe2000800063f */
[C---:B------:R-:W-:Y:S01]  /*8150*/  ISETP.NE.AND P3, PT, R11.reuse, RZ, PT ;  /* 0x000000ff0b00720c */ /* 0x040fe20003f65270 */
[----:B------:R-:W-:Y:S01]  /*8160*/  IMAD.MOV.U32 R14, RZ, RZ, 0x1 ;  /* 0x00000001ff0e7424 */ /* 0x000fe200078e00ff */
[----:B------:R-:W-:Y:S01]  /*8170*/  ISETP.NE.OR P0, PT, R11, RZ, !P0 ;  /* 0x000000ff0b00720c */ /* 0x000fe20004705670 */
[----:B------:R-:W-:Y:S01]  /*8180*/  IMAD.MOV.U32 R12, RZ, RZ, 0x1 ;  /* 0x00000001ff0c7424 */ /* 0x000fe200078e00ff */
[----:B------:R-:W-:Y:S01]  /*8190*/  LOP3.LUT R13, R7, 0x2, RZ, 0xfc, !PT ;  /* 0x00000002070d7812 */ /* 0x000fe200078efcff */
[----:B------:R-:W-:Y:S01]  /*81a0*/  IMAD.MOV.U32 R15, RZ, RZ, RZ ;  /* 0x000000ffff0f7224 */ /* 0x000fe200078e00ff */
[----:B------:R-:W-:Y:S01]  /*81b0*/  ULDC UR4, c[0x0][0x600] ;  /* 0x0001800000047ab9 */ /* 0x000fe20000000800 */
[----:B------:R-:W-:Y:S01]  /*81c0*/  UMOV UR7, 0x1 ;  /* 0x0000000100077882 */ /* 0x000fe20000000000 */
[----:B------:R-:W-:-:S02]  /*81d0*/  UIADD3 UR22, UR13, 0x1, URZ ;  /* 0x000000010d167890 */ /* 0x000fc4000fffe03f */
[----:B------:R-:W-:Y:S02]  /*81e0*/  UIADD3 UR16, UR4, -0x1, URZ ;  /* 0xffffffff04107890 */ /* 0x000fe4000fffe03f */
[----:B------:R-:W-:Y:S02]  /*81f0*/  USHF.L.U32 UR18, UR7, UR5, URZ ;  /* 0x0000000507127299 */ /* 0x000fe4000800063f */
[----:B------:R-:W-:Y:S01]  /*8200*/  ULOP3.LUT UR17, URZ, UR6, URZ, 0x33, !UPT ;  /* 0x000000063f117292 */ /* 0x000fe2000f8e333f */
[----:B------:R-:W-:-:S11]  /*8210*/  ULDC.64 UR20, c[0x0][0x198] ;  /* 0x0000660000147ab9 */ /* 0x000fd60000000a00 */
.L_x_183:
[----:B------:R-:W-:-:S03]  /*8220*/  UMOV UR4, 0xffffffff ;  /* 0xffffffff00047882 */ /* 0x000fc60000000000 */
[----:B------:R-:W-:Y:S05]  /*8230*/  BRA.DIV UR4, `(.L_x_172) ;  /* 0x0000001604d07947 */ /* 0x000fea000b800000 */
[----:B------:R-:W-:-:S13]  /*8240*/  ELECT P1, URZ, PT ;  /* 0x00000000003f782f */ /* 0x000fda0003820000 */
.L_x_210:
[----:B------:R-:W0:Y:S01]  /*8250*/  LDC R10, c[0x0][0x28c] ;  /* 0x0000a300ff0a7b82 */ /* 0x000e220000000800 */
[----:B------:R-:W-:Y:S01]  /*8260*/  BSSY B1, `(.L_x_173) ;  /* 0x0000037000017945 */ /* 0x000fe20003800000 */
[----:B0-----:R-:W-:-:S13]  /*8270*/  ISETP.LT.OR P1, PT, R10, 0x1, !P1 ;  /* 0x000000010a00780c */ /* 0x001fda0004f21670 */
[----:B------:R-:W-:Y:S05]  /*8280*/  @P1 BRA `(.L_x_174) ;  /* 0x0000000000d01947 */ /* 0x000fea0003800000 */
[----:B------:R-:W-:Y:S02]  /*8290*/  IMAD.SHL.U32 R16, R5, 0x80, RZ ;  /* 0x0000008005107824 */ /* 0x000fe400078e00ff */
[----:B------:R-:W-:Y:S02]  /*82a0*/  IMAD.SHL.U32 R17, R6, 0x40, RZ ;  /* 0x0000004006117824 */ /* 0x000fe400078e00ff */
[----:B------:R-:W-:Y:S02]  /*82b0*/  IMAD.MOV.U32 R18, RZ, RZ, RZ ;  /* 0x000000ffff127224 */ /* 0x000fe400078e00ff */
[----:B------:R-:W-:Y:S02]  /*82c0*/  IMAD.U32 R20, RZ, RZ, UR22 ;  /* 0x00000016ff147e24 */ /* 0x000fe4000f8e00ff */
[----:B------:R-:W-:Y:S02]  /*82d0*/  IMAD.MOV.U32 R5, RZ, RZ, R12 ;  /* 0x000000ffff057224 */ /* 0x000fe400078e000c */
[----:B------:R-:W-:-:S07]  /*82e0*/  IMAD.MOV.U32 R6, RZ, RZ, R15 ;  /* 0x000000ffff067224 */ /* 0x000fce00078e000f */
.L_x_178:
[----:B------:R-:W0:Y:S01]  /*82f0*/  S2R R11, SR_CgaCtaId ;  /* 0x00000000000b7919 */ /* 0x000e220000008800 */
[----:B------:R-:W-:-:S04]  /*8300*/  MOV R10, 0x400 ;  /* 0x00000400000a7802 */ /* 0x000fc80000000f00 */
[----:B0-----:R-:W-:Y:S02]  /*8310*/  LEA R21, R11, R10, 0x18 ;  /* 0x0000000a0b157211 */ /* 0x001fe400078ec0ff */
[----:B------:R-:W-:Y:S01]  /*8320*/  SHF.L.U32 R10, R5, 0x1f, RZ ;  /* 0x0000001f050a7819 */ /* 0x000fe200000006ff */
[----:B------:R-:W0:Y:S02]  /*8330*/  @!P3 LDC R11, c[0x0][0x500] ;  /* 0x00014000ff0bbb82 */ /* 0x000e240000000800 */
[----:B------:R-:W-:-:S04]  /*8340*/  IMAD R19, R6, 0x8, R21 ;  /* 0x0000000806137824 */ /* 0x000fc800078e0215 */
[----:B------:R-:W1:Y:S02]  /*8350*/  SYNCS.PHASECHK.TRANS64.TRYWAIT P1, [R19+URZ+0x90], R10 ;  /* 0x0000900a130075a7 */ /* 0x000e64000802017f */
[----:B-1----:R-:W-:Y:S05]  /*8360*/  @!P1 BRA `(.L_x_175) ;  /* 0x0000001400a49947 */ /* 0x002fea0003800000 */
.L_x_211:
[----:B-1----:R-:W-:Y:S01]  /*8370*/  PRMT R10, R13, 0x9910, RZ ;  /* 0x000099100d0a7816 */ /* 0x002fe200000000ff */
[----:B0-----:R0:W-:Y:S03]  /*8380*/  @!P3 SYNCS.ARRIVE.TRANS64 RZ, [R19+URZ], R11 ;  /* 0x0000000b13ffb9a7 */ /* 0x0011e6000800003f */
[----:B------:R-:W-:-:S13]  /*8390*/  ISETP.NE.AND P1, PT, R10, 0x2, PT ;  /* 0x000000020a00780c */ /* 0x000fda0003f25270 */
[----:B0-----:R-:W-:Y:S05]  /*83a0*/  @P1 BRA `(.L_x_176) ;  /* 0x0000000000041947 */ /* 0x001fea0003800000 */
[----:B------:R-:W-:Y:S01]  /*83b0*/  BPT.TRAP 0x1 ;  /* 0x000000040000795c */ /* 0x000fe20000300000 */
.L_x_176:
[----:B------:R-:W-:Y:S05]  /*83c0*/  @P0 BRA `(.L_x_177) ;  /* 0x0000000000040947 */ /* 0x000fea0003800000 */
[----:B------:R-:W-:Y:S01]  /*83d0*/  BPT.TRAP 0x1 ;  /* 0x000000040000795c */ /* 0x000fe20000300000 */
.L_x_177:
[C-C-:B------:R-:W-:Y:S01]  /*83e0*/  IMAD R10, R6.reuse, 0x1000, R21.reuse ;  /* 0x00001000060a7824 */ /* 0x140fe200078e0215 */
[----:B------:R-:W-:Y:S01]  /*83f0*/  R2UR UR9, R19 ;  /* 0x00000000130972ca */ /* 0x000fe200000e0000 */
[----:B------:R-:W-:Y:S01]  /*8400*/  IMAD R21, R6, 0x2000, R21 ;  /* 0x0000200006157824 */ /* 0x000fe200078e0215 */
[----:B------:R-:W-:Y:S01]  /*8410*/  UIADD3 UR4, UP0, UR20, 0xf0, URZ ;  /* 0x000000f014047890 */ /* 0x000fe2000ff1e03f */
[----:B------:R-:W-:Y:S01]  /*8420*/  VIADD R20, R20, 0xffffffff ;  /* 0xffffffff14147836 */ /* 0x000fe20000000000 */
[----:B------:R-:W-:Y:S01]  /*8430*/  R2UR UR5, R10 ;  /* 0x000000000a0572ca */ /* 0x000fe200000e0000 */
[----:B------:R-:W-:Y:S01]  /*8440*/  UIADD3 UR24, UP1, UR20, 0x1f0, URZ ;  /* 0x000001f014187890 */ /* 0x000fe2000ff3e03f */
[----:B------:R-:W-:Y:S01]  /*8450*/  R2UR UR8, R21 ;  /* 0x00000000150872ca */ /* 0x000fe200000e0000 */
[----:B------:R-:W-:Y:S01]  /*8460*/  VIADD R6, R6, 0x1 ;  /* 0x0000000106067836 */ /* 0x000fe20000000000 */
[----:B------:R-:W-:Y:S01]  /*8470*/  R2UR UR11, R17 ;  /* 0x00000000110b72ca */ /* 0x000fe200000e0000 */
[----:B------:R-:W-:Y:S01]  /*8480*/  UIADD3.X UR25, URZ, UR21, URZ, UP1, !UPT ;  /* 0x000000153f197290 */ /* 0x000fe20008ffe43f */
[----:B------:R-:W-:Y:S01]  /*8490*/  R2UR UR10, R18 ;  /* 0x00000000120a72ca */ /* 0x000fe200000e0000 */
[----:B------:R-:W-:Y:S01]  /*84a0*/  UMOV UR6, 0x0 ;  /* 0x0000000000067882 */ /* 0x000fe20000000000 */
[----:B------:R-:W-:Y:S01]  /*84b0*/  R2UR UR12, R4 ;  /* 0x00000000040c72ca */ /* 0x000fe200000e0000 */
[----:B------:R-:W-:Y:S01]  /*84c0*/  UMOV UR7, 0x10000000 ;  /* 0x1000000000077882 */ /* 0x000fe20000000000 */
[----:B------:R-:W-:Y:S01]  /*84d0*/  R2UR UR19, R16 ;  /* 0x00000000101372ca */ /* 0x000fe200000e0000 */
[----:B------:R-:W-:Y:S01]  /*84e0*/  VIADD R18, R18, 0x40 ;  /* 0x0000004012127836 */ /* 0x000fe20000000000 */
[----:B------:R-:W-:Y:S01]  /*84f0*/  ISETP.GT.AND P4, PT, R20, 0x1, PT ;  /* 0x000000011400780c */ /* 0x000fe20003f84270 */
[----:B------:R-:W-:Y:S01]  /*8500*/  UIADD3 UR14, UR5, 0x200, URZ ;  /* 0x00000200050e7890 */ /* 0x000fe2000fffe03f */
[----:B------:R-:W-:Y:S01]  /*8510*/  ISETP.NE.AND P1, PT, R6, 0x12, PT ;  /* 0x000000120600780c */ /* 0x000fe20003f25270 */
[----:B------:R-:W-:-:S02]  /*8520*/  UIADD3.X UR5, URZ, UR21, URZ, UP0, !UPT ;  /* 0x000000153f057290 */ /* 0x000fc400087fe43f */
[----:B------:R-:W-:Y:S01]  /*8530*/  UIADD3 UR15, UR8, 0x12200, URZ ;  /* 0x00012200080f7890 */ /* 0x000fe2000fffe03f */
[----:B------:R-:W-:Y:S02]  /*8540*/  SEL R10, RZ, 0x1, P1 ;  /* 0x00000001ff0a7807 */ /* 0x000fe40000800000 */
[----:B------:R-:W-:Y:S01]  /*8550*/  UMOV UR8, UR14 ;  /* 0x0000000e00087c82 */ /* 0x000fe20008000000 */
[----:B------:R-:W-:Y:S02]  /*8560*/  SEL R6, R6, RZ, P1 ;  /* 0x000000ff06067207 */ /* 0x000fe40000800000 */
[----:B------:R-:W-:Y:S01]  /*8570*/  LOP3.LUT R5, R5, R10, RZ, 0x3c, !PT ;  /* 0x0000000a05057212 */ /* 0x000fe200078e3cff */
[----:B------:R0:W-:Y:S02]  /*8580*/  UTMALDG.3D [UR8], [UR4], desc[UR6] ;  /* 0x00000608040075b4 */ /* 0x0001e40008011000 */
[----:B0-----:R-:W-:Y:S01]  /*8590*/  UMOV UR8, UR15 ;  /* 0x0000000f00087c82 */ /* 0x001fe20008000000 */
[----:B------:R-:W-:-:S02]  /*85a0*/  UMOV UR11, UR19 ;  /* 0x00000013000b7c82 */ /* 0x000fc40008000000 */
[----:B------:R0:W-:Y:S02]  /*85b0*/  UTMALDG.3D [UR8], [UR24], desc[UR6] ;  /* 0x00000608180075b4 */ /* 0x0001e40008011000 */
[----:B0-----:R-:W-:Y:S05]  /*85c0*/  @P4 BRA `(.L_x_178) ;  /* 0xfffffffc00484947 */ /* 0x001fea000383ffff */
.L_x_174:
[----:B------:R-:W-:Y:S05]  /*85d0*/  BSYNC B1 ;  /* 0x0000000000017941 */ /* 0x000fea0003800000 */
.L_x_173:
[----:B------:R-:W-:Y:S01]  /*85e0*/  LOP3.LUT P5, RZ, R14, 0xff, RZ, 0xc0, !PT ;  /* 0x000000ff0eff7812 */ /* 0x000fe200078ac0ff */
[----:B------:R-:W-:Y:S01]  /*85f0*/  VIADD R6, R15, UR13 ;  /* 0x0000000d0f067c36 */ /* 0x000fe20008000000 */
[----:B------:R-:W-:Y:S01]  /*8600*/  ULDC.64 UR4, c[0x0][0x650] ;  /* 0x0001940000047ab9 */ /* 0x000fe20000000a00 */
[----:B------:R-:W-:Y:S01]  /*8610*/  IMAD.U32 R11, RZ, RZ, UR13 ;  /* 0x0000000dff0b7e24 */ /* 0x000fe2000f8e00ff */
[----:B------:R-:W-:Y:S01]  /*8620*/  UISETP.GE.U32.AND UP0, UPT, UR13, 0x12, UPT ;  /* 0x000000120d00788c */ /* 0x000fe2000bf06070 */
[----:B------:R-:W-:Y:S01]  /*8630*/  BSSY B1, `(.L_x_179) ;  /* 0x000006b000017945 */ /* 0x000fe20003800000 */
[----:B------:R-:W-:Y:S02]  /*8640*/  ISETP.GT.U32.AND P1, PT, R6, 0x11, PT ;  /* 0x000000110600780c */ /* 0x000fe40003f24070 */
[----:B------:R-:W-:Y:S02]  /*8650*/  PRMT R14, RZ, 0x7610, R14 ;  /* 0x00007610ff0e7816 */ /* 0x000fe4000000000e */
[----:B------:R-:W-:-:S02]  /*8660*/  ISETP.LT.U32.AND P1, PT, R11, 0x12, P1 ;  /* 0x000000120b00780c */ /* 0x000fc40000f21070 */
[----:B------:R-:W-:Y:S01]  /*8670*/  PLOP3.LUT P4, PT, PT, PT, UP0, 0x80, 0x0 ;  /* 0x000000000000781c */ /* 0x000fe20003f8f008 */
[----:B------:R-:W0:Y:S01]  /*8680*/  @P5 S2R R5, SR_CgaCtaId ;  /* 0x0000000000055919 */ /* 0x000e220000008800 */
[----:B------:R-:W-:-:S04]  /*8690*/  @P5 MOV R4, 0x400 ;  /* 0x0000040000045802 */ /* 0x000fc80000000f00 */
[----:B0-----:R-:W-:Y:S01]  /*86a0*/  @P5 LEA R10, R5, R4, 0x18 ;  /* 0x00000004050a5211 */ /* 0x001fe200078ec0ff */
[----:B------:R-:W-:-:S03]  /*86b0*/  IMAD.WIDE.U32 R4, R6, 0x38e38e39, RZ ;  /* 0x38e38e3906047825 */ /* 0x000fc600078e00ff */
[----:B------:R0:W-:Y:S01]  /*86c0*/  @P5 SYNCS.ARRIVE.TRANS64.A1T0 RZ, [R10+URZ+0x158], RZ ;  /* 0x000158ff0aff59a7 */ /* 0x0001e2000810003f */
[----:B------:R-:W-:Y:S01]  /*86d0*/  IADD3 R2, P5, R2, R8, RZ ;  /* 0x0000000802027210 */ /* 0x000fe20007fbe0ff */
[----:B------:R-:W-:Y:S01]  /*86e0*/  IMAD.MOV.U32 R4, RZ, RZ, -0x1 ;  /* 0xffffffffff047424 */ /* 0x000fe200078e00ff */
[----:B------:R-:W-:Y:S02]  /*86f0*/  SHF.R.U32.HI R11, RZ, 0x2, R5 ;  /* 0x00000002ff0b7819 */ /* 0x000fe40000011605 */
[----:B------:R-:W-:Y:S01]  /*8700*/  SEL R5, RZ, 0x1, !P1 ;  /* 0x00000001ff057807 */ /* 0x000fe20004800000 */
[----:B------:R-:W-:Y:S01]  /*8710*/  IMAD.X R3, R3, 0x1, R0, P5 ;  /* 0x0000000103037824 */ /* 0x000fe200028e0600 */
[----:B------:R-:W-:Y:S01]  /*8720*/  ISETP.GE.U32.AND P1, PT, R2, UR4, PT ;  /* 0x0000000402007c0c */ /* 0x000fe2000bf26070 */
[----:B------:R-:W-:Y:S01]  /*8730*/  IMAD R15, R11, -0x12, R6 ;  /* 0xffffffee0b0f7824 */ /* 0x000fe200078e0206 */
[----:B------:R-:W-:Y:S01]  /*8740*/  LOP3.LUT R12, R12, R5, RZ, 0x3c, !PT ;  /* 0x000000050c0c7212 */ /* 0x000fe200078e3cff */
[----:B------:R-:W-:Y:S01]  /*8750*/  IMAD.MOV.U32 R6, RZ, RZ, -0x1 ;  /* 0xffffffffff067424 */ /* 0x000fe200078e00ff */
[----:B------:R-:W-:Y:S01]  /*8760*/  ISETP.GE.U32.AND.EX P1, PT, R3, UR5, PT, P1 ;  /* 0x0000000503007c0c */ /* 0x000fe2000bf26110 */
[----:B------:R-:W-:Y:S01]  /*8770*/  IMAD.MOV.U32 R5, RZ, RZ, -0x1 ;  /* 0xffffffffff057424 */ /* 0x000fe200078e00ff */
[----:B------:R-:W-:-:S02]  /*8780*/  @P4 LOP3.LUT R12, R12, 0x1, R11, 0x78, !PT ;  /* 0x000000010c0c4812 */ /* 0x000fc400078e780b */
[----:B0-----:R-:W-:-:S09]  /*8790*/  PRMT R10, RZ, 0x7610, R10 ;  /* 0x00007610ff0a7816 */ /* 0x001fd2000000000a */
[----:B------:R-:W-:Y:S05]  /*87a0*/  @P1 BRA `(.L_x_180) ;  /* 0x00000004004c1947 */ /* 0x000fea0003800000 */
[----:B------:R-:W0:Y:S01]  /*87b0*/  S2R R17, SR_CTAID.X ;  /* 0x0000000000117919 */ /* 0x000e220000002500 */
[----:B------:R-:W-:Y:S01]  /*87c0*/  ULDC.64 UR4, c[0x0][0x628] ;  /* 0x00018a0000047ab9 */ /* 0x000fe20000000a00 */
[----:B------:R-:W1:Y:S01]  /*87d0*/  LDC R18, c[0x0][0x144] ;  /* 0x00005100ff127b82 */ /* 0x000e620000000800 */
[----:B------:R-:W-:Y:S01]  /*87e0*/  ISETP.NE.U32.AND P1, PT, RZ, UR4, PT ;  /* 0x00000004ff007c0c */ /* 0x000fe2000bf25070 */
[----:B------:R-:W2:Y:S01]  /*87f0*/  S2R R6, SR_CTAID.Y ;  /* 0x0000000000067919 */ /* 0x000ea20000002600 */
[----:B------:R-:W-:Y:S01]  /*8800*/  ULDC UR6, c[0x0][0x150] ;  /* 0x0000540000067ab9 */ /* 0x000fe20000000800 */
[----:B------:R-:W-:Y:S01]  /*8810*/  ULDC UR7, c[0x0][0x630] ;  /* 0x00018c0000077ab9 */ /* 0x000fe20000000800 */
[----:B------:R-:W-:Y:S01]  /*8820*/  ISETP.NE.AND.EX P1, PT, RZ, UR5, PT, P1 ;  /* 0x00000005ff007c0c */ /* 0x000fe2000bf25310 */
[----:B------:R-:W-:Y:S01]  /*8830*/  IMAD.MOV.U32 R4, RZ, RZ, R2 ;  /* 0x000000ffff047224 */ /* 0x000fe200078e0002 */
[----:B0-----:R-:W-:-:S05]  /*8840*/  I2FP.F32.U32 R5, R17 ;  /* 0x0000001100057245 */ /* 0x001fca0000201000 */
[----:B------:R-:W-:Y:S01]  /*8850*/  FMUL R20, R5, UR6 ;  /* 0x0000000605147c20 */ /* 0x000fe20008400000 */
[----:B------:R-:W-:-:S05]  /*8860*/  IMAD.MOV.U32 R5, RZ, RZ, R3 ;  /* 0x000000ffff057224 */ /* 0x000fca00078e0003 */
[----:B--2---:R-:W-:Y:S05]  /*8870*/  @!P1 BRA `(.L_x_181) ;  /* 0x0000000000289947 */ /* 0x004fea0003800000 */
[----:B------:R-:W-:Y:S02]  /*8880*/  ULDC UR6, c[0x0][0x634] ;  /* 0x00018d0000067ab9 */ /* 0x000fe40000000800 */
[----:B------:R-:W-:-:S05]  /*8890*/  IADD3 R5, P1, R2, UR6, RZ ;  /* 0x0000000602057c10 */ /* 0x000fca000ff3e0ff */
[----:B------:R-:W-:-:S04]  /*88a0*/  IMAD.X R19, RZ, RZ, R3, P1 ;  /* 0x000000ffff137224 */ /* 0x000fc800008e0603 */
[----:B------:R-:W-:-:S04]  /*88b0*/  IMAD.WIDE.U32 R10, R19, UR4, RZ ;  /* 0x00000004130a7c25 */ /* 0x000fc8000f8e00ff */
[----:B------:R-:W-:-:S04]  /*88c0*/  IMAD.WIDE.U32 R10, P1, R5, UR5, R10 ;  /* 0x00000005050a7c25 */ /* 0x000fc8000f82000a */
[----:B------:R-:W-:-:S04]  /*88d0*/  IMAD.WIDE.U32 R4, R5, UR4, RZ ;  /* 0x0000000405047c25 */ /* 0x000fc8000f8e00ff */
[----:B------:R-:W-:Y:S01]  /*88e0*/  IMAD.MOV.U32 R4, RZ, RZ, R11 ;  /* 0x000000ffff047224 */ /* 0x000fe200078e000b */
[----:B------:R-:W-:Y:S01]  /*88f0*/  IADD3 RZ, P4, R5, R10, RZ ;  /* 0x0000000a05ff7210 */ /* 0x000fe20007f9e0ff */
[----:B------:R-:W-:-:S04]  /*8900*/  IMAD.X R5, RZ, RZ, RZ, P1 ;  /* 0x000000ffff057224 */ /* 0x000fc800008e06ff */
[----:B------:R-:W-:-:S08]  /*8910*/  IMAD.WIDE.U32.X R4, R19, UR5, R4, P4 ;  /* 0x0000000513047c25 */ /* 0x000fd0000a0e0404 */
.L_x_181:
[--C-:B------:R-:W-:Y:S01]  /*8920*/  SHF.R.U64 R16, R4, UR7, R5.reuse ;  /* 0x0000000704107c19 */ /* 0x100fe20008001205 */
[----:B------:R-:W0:Y:S01]  /*8930*/  F2I.U32.TRUNC.NTZ R20, R20 ;  /* 0x0000001400147305 */ /* 0x000e22000020f000 */
[----:B------:R-:W-:Y:S01]  /*8940*/  SHF.R.U32.HI R4, RZ, UR7, R5 ;  /* 0x00000007ff047c19 */ /* 0x000fe20008011605 */
[----:B------:R-:W-:Y:S01]  /*8950*/  ULDC.64 UR4, c[0x0][0x620] ;  /* 0x0001880000047ab9 */ /* 0x000fe20000000a00 */
[----:B------:R-:W-:Y:S01]  /*8960*/  IADD3 R11, P1, RZ, -R16, RZ ;  /* 0x80000010ff0b7210 */ /* 0x000fe20007f3e0ff */
[----:B------:R-:W-:Y:S01]  /*8970*/  ULDC.64 UR6, c[0x0][0x640] ;  /* 0x0001900000067ab9 */ /* 0x000fe20000000a00 */
[----:B------:R-:W2:Y:S03]  /*8980*/  LDC R21, c[0x0][0x148] ;  /* 0x00005200ff157b82 */ /* 0x000ea60000000800 */
[----:B------:R-:W-:Y:S01]  /*8990*/  IMAD.X R4, RZ, RZ, ~R4, P1 ;  /* 0x000000ffff047224 */ /* 0x000fe200008e0e04 */
[----:B------:R-:W-:-:S03]  /*89a0*/  ISETP.NE.U32.AND P1, PT, RZ, UR6, PT ;  /* 0x00000006ff007c0c */ /* 0x000fc6000bf25070 */
[----:B------:R-:W-:Y:S01]  /*89b0*/  IMAD R10, R4, UR4, RZ ;  /* 0x00000004040a7c24 */ /* 0x000fe2000f8e02ff */
[----:B------:R-:W-:Y:S01]  /*89c0*/  ISETP.NE.AND.EX P1, PT, RZ, UR7, PT, P1 ;  /* 0x00000007ff007c0c */ /* 0x000fe2000bf25310 */
[----:B------:R-:W-:Y:S01]  /*89d0*/  IMAD.WIDE.U32 R4, R11, UR4, R2 ;  /* 0x000000040b047c25 */ /* 0x000fe2000f8e0002 */
[----:B------:R-:W-:-:S03]  /*89e0*/  ULDC UR4, c[0x0][0x618] ;  /* 0x0001860000047ab9 */ /* 0x000fc60000000800 */
[----:B------:R-:W-:Y:S01]  /*89f0*/  IMAD R11, R11, UR5, R10 ;  /* 0x000000050b0b7c24 */ /* 0x000fe2000f8e020a */
[----:B------:R-:W-:Y:S01]  /*8a00*/  ULDC UR5, c[0x0][0x154] ;  /* 0x0000550000057ab9 */ /* 0x000fe20000000800 */
[----:B0-----:R-:W-:Y:S02]  /*8a10*/  IMAD.MOV R10, RZ, RZ, -R20 ;  /* 0x000000ffff0a7224 */ /* 0x001fe400078e0a14 */
[----:B------:R-:W-:Y:S02]  /*8a20*/  IMAD.IADD R5, R5, 0x1, R11 ;  /* 0x0000000105057824 */ /* 0x000fe400078e020b */
[----:B-1----:R-:W-:Y:S01]  /*8a30*/  IMAD R17, R18, R10, R17 ;  /* 0x0000000a12117224 */ /* 0x002fe200078e0211 */
[----:B------:R-:W-:Y:S02]  /*8a40*/  I2FP.F32.U32 R10, R6 ;  /* 0x00000006000a7245 */ /* 0x000fe40000201000 */
[--C-:B------:R-:W-:Y:S02]  /*8a50*/  SHF.R.U64 R18, R4, UR4, R5.reuse ;  /* 0x0000000404127c19 */ /* 0x100fe40008001205 */
[----:B------:R-:W-:Y:S01]  /*8a60*/  SHF.R.U32.HI R5, RZ, UR4, R5 ;  /* 0x00000004ff057c19 */ /* 0x000fe20008011605 */
[----:B------:R-:W-:Y:S01]  /*8a70*/  FMUL R10, R10, UR5 ;  /* 0x000000050a0a7c20 */ /* 0x000fe20008400000 */
[----:B------:R-:W-:-:S02]  /*8a80*/  ULDC UR4, c[0x0][0x608] ;  /* 0x0001820000047ab9 */ /* 0x000fc40000000800 */
[--C-:B------:R-:W-:Y:S01]  /*8a90*/  SHF.R.U64 R20, R18, UR4, R5.reuse ;  /* 0x0000000412147c19 */ /* 0x100fe20008001205 */
[----:B------:R0:W1:Y:S01]  /*8aa0*/  F2I.U32.TRUNC.NTZ R22, R10 ;  /* 0x0000000a00167305 */ /* 0x000062000020f000 */
[----:B------:R-:W-:Y:S01]  /*8ab0*/  SHF.R.U32.HI R5, RZ, UR4, R5 ;  /* 0x00000004ff057c19 */ /* 0x000fe20008011605 */
[----:B------:R-:W-:-:S03]  /*8ac0*/  ULDC UR4, c[0x0][0x658] ;  /* 0x0001960000047ab9 */ /* 0x000fc60000000800 */
[--C-:B------:R-:W-:Y:S02]  /*8ad0*/  SHF.R.U64 R19, R20, UR4, R5.reuse ;  /* 0x0000000414137c19 */ /* 0x100fe40008001205 */
[----:B------:R-:W-:-:S03]  /*8ae0*/  SHF.R.U32.HI R23, RZ, UR4, R5 ;  /* 0x00000004ff177c19 */ /* 0x000fc60008011605 */
[----:B------:R-:W-:Y:S02]  /*8af0*/  IMAD.MOV.U32 R4, RZ, RZ, R19 ;  /* 0x000000ffff047224 */ /* 0x000fe400078e0013 */
[----:B------:R-:W-:Y:S01]  /*8b00*/  IMAD.MOV.U32 R5, RZ, RZ, R23 ;  /* 0x000000ffff057224 */ /* 0x000fe200078e0017 */
[----:B0-----:R-:W-:Y:S06]  /*8b10*/  @!P1 BRA `(.L_x_182) ;  /* 0x0000000000289947 */ /* 0x001fec0003800000 */
        /* <DEDUP_REMOVED lines=10> */
.L_x_182:
[----:B------:R-:W-:Y:S01]  /*8bc0*/  ULDC UR4, c[0x0][0x648] ;  /* 0x0001920000047ab9 */ /* 0x000fe20000000800 */
[----:B-1----:R-:W-:Y:S01]  /*8bd0*/  IMAD.MOV R22, RZ, RZ, -R22 ;  /* 0x000000ffff167224 */ /* 0x002fe200078e0a16 */
[----:B------:R-:W-:Y:S01]  /*8be0*/  SHF.R.U64 R5, R4, UR4, R5 ;  /* 0x0000000404057c19 */ /* 0x000fe20008001205 */
[----:B------:R-:W-:Y:S01]  /*8bf0*/  ULDC UR4, c[0x0][0x638] ;  /* 0x00018e0000047ab9 */ /* 0x000fe20000000800 */
[----:B------:R-:W-:Y:S01]  /*8c00*/  LOP3.LUT R4, R20, UR17, RZ, 0xc0, !PT ;  /* 0x0000001114047c12 */ /* 0x000fe2000f8ec0ff */
[----:B--2---:R-:W-:Y:S01]  /*8c10*/  @P2 IMAD R17, R21, R22, R6 ;  /* 0x0000001615112224 */ /* 0x004fe200078e0206 */
[----:B------:R-:W-:Y:S01]  /*8c20*/  LOP3.LUT R18, R18, UR16, RZ, 0xc0, !PT ;  /* 0x0000001012127c12 */ /* 0x000fe2000f8ec0ff */
[----:B------:R-:W-:Y:S01]  /*8c30*/  IMAD.MOV R6, RZ, RZ, -R5 ;  /* 0x000000ffff067224 */ /* 0x000fe200078e0a05 */
[----:B------:R-:W-:Y:S01]  /*8c40*/  ULDC UR5, c[0x0][0x610] ;  /* 0x0001840000057ab9 */ /* 0x000fe20000000800 */
[----:B------:R-:W-:Y:S02]  /*8c50*/  IMAD R4, R5, UR18, R4 ;  /* 0x0000001205047c24 */ /* 0x000fe4000f8e0204 */
[----:B------:R-:W-:Y:S01]  /*8c60*/  IMAD R19, R6, UR4, R19 ;  /* 0x0000000406137c24 */ /* 0x000fe2000f8e0213 */
[----:B------:R-:W-:Y:S01]  /*8c70*/  ULDC UR4, c[0x0][0x600] ;  /* 0x0001800000047ab9 */ /* 0x000fe20000000800 */
[----:B------:R-:W-:-:S02]  /*8c80*/  IMAD R17, R4, UR5, R17 ;  /* 0x0000000504117c24 */ /* 0x000fc4000f8e0211 */
[----:B------:R-:W-:Y:S02]  /*8c90*/  IMAD R6, R19, UR4, R18 ;  /* 0x0000000413067c24 */ /* 0x000fe4000f8e0212 */
[----:B------:R-:W-:Y:S02]  /*8ca0*/  IMAD.MOV.U32 R10, RZ, RZ, 0x1 ;  /* 0x00000001ff0a7424 */ /* 0x000fe400078e00ff */
[----:B------:R-:W-:Y:S01]  /*8cb0*/  IMAD.MOV.U32 R4, RZ, RZ, R16 ;  /* 0x000000ffff047224 */ /* 0x000fe200078e0010 */
[----:B------:R-:W-:Y:S02]  /*8cc0*/  SEL R5, R6, R17, !P2 ;  /* 0x0000001106057207 */ /* 0x000fe40005000000 */
[----:B------:R-:W-:-:S07]  /*8cd0*/  SEL R6, R17, R6, !P2 ;  /* 0x0000000611067207 */ /* 0x000fce0005000000 */
.L_x_180:
[----:B------:R-:W-:Y:S05]  /*8ce0*/  BSYNC B1 ;  /* 0x0000000000017941 */ /* 0x000fea0003800000 */
.L_x_179:
[----:B------:R-:W-:-:S13]  /*8cf0*/  LOP3.LUT P1, RZ, R10, 0xff, RZ, 0xc0, !PT ;  /* 0x000000ff0aff7812 */ /* 0x000fda000782c0ff */
[----:B------:R-:W-:Y:S05]  /*8d00*/  @P1 BRA `(.L_x_183) ;  /* 0xfffffff400441947 */ /* 0x000fea000383ffff */
[----:B------:R-:W-:Y:S05]  /*8d10*/  BSYNC B0 ;  /* 0x0000000000007941 */ /* 0x000fea0003800000 */
.L_x_171:
[----:B------:R-:W-:-:S03]  /*8d20*/  UMOV UR4, 0xffffffff ;  /* 0xffffffff00047882 */ /* 0x000fc60000000000 */
[----:B------:R-:W-:Y:S05]  /*8d30*/  BRA.DIV UR4, `(.L_x_184) ;  /* 0x0000000e04447947 */ /* 0x000fea000b800000 */
[----:B------:R-:W-:-:S13]  /*8d40*/  ELECT P0, URZ, PT ;  /* 0x00000000003f782f */ /* 0x000fda0003800000 */
.L_x_214:
[----:B------:R-:W-:Y:S04]  /*8d50*/  BSSY B0, `(.L_x_185) ;  /* 0x00000a9000007945 */ /* 0x000fe80003800000 */
[----:B------:R-:W-:Y:S05]  /*8d60*/  @!P0 BRA `(.L_x_186) ;  /* 0x00000008009c8947 */ /* 0x000fea0003800000 */
[----:B------:R-:W-:-:S04]  /*8d70*/  LOP3.LUT R7, R7, 0x2, RZ, 0xfc, !PT ;  /* 0x0000000207077812 */ /* 0x000fc800078efcff */
[----:B------:R-:W-:-:S13]  /*8d80*/  ISETP.NE.AND P0, PT, R7, 0x3, PT ;  /* 0x000000030700780c */ /* 0x000fda0003f05270 */
[----:B------:R-:W-:Y:S05]  /*8d90*/  @!P0 BRA `(.L_x_187) ;  /* 0x0000000000048947 */ /* 0x000fea0003800000 */
[----:B------:R-:W-:Y:S01]  /*8da0*/  BPT.TRAP 0x1 ;  /* 0x000000040000795c */ /* 0x000fe20000300000 */
.L_x_187:
[----:B------:R-:W0:Y:S01]  /*8db0*/  S2R R3, SR_CgaCtaId ;  /* 0x0000000000037919 */ /* 0x000e220000008800 */
[----:B------:R-:W-:Y:S02]  /*8dc0*/  MOV R0, 0x400 ;  /* 0x0000040000007802 */ /* 0x000fe40000000f00 */
[----:B------:R-:W-:Y:S02]  /*8dd0*/  SHF.L.U32 R2, R12, 0x1f, RZ ;  /* 0x0000001f0c027819 */ /* 0x000fe400000006ff */
[----:B0-----:R-:W-:-:S05]  /*8de0*/  LEA R0, R3, R0, 0x18 ;  /* 0x0000000003007211 */ /* 0x001fca00078ec0ff */
[----:B------:R-:W-:-:S04]  /*8df0*/  VIADD R0, R0, 0x90 ;  /* 0x0000009000007836 */ /* 0x000fc80000000000 */
[C---:B------:R-:W-:Y:S02]  /*8e00*/  IMAD R5, R15.reuse, 0x8, R0 ;  /* 0x000000080f057824 */ /* 0x040fe400078e0200 */
[----:B------:R-:W-:Y:S02]  /*8e10*/  VIADD R15, R15, 0x1 ;  /* 0x000000010f0f7836 */ /* 0x000fe40000000000 */
[----:B------:R-:W0:Y:S03]  /*8e20*/  SYNCS.PHASECHK.TRANS64.TRYWAIT P0, [R5+URZ], R2 ;  /* 0x00000002050075a7 */ /* 0x000e26000800017f */
[----:B------:R-:W-:-:S04]  /*8e30*/  ISETP.NE.AND P1, PT, R15, 0x12, PT ;  /* 0x000000120f00780c */ /* 0x000fc80003f25270 */
[----:B------:R-:W-:Y:S02]  /*8e40*/  SEL R3, RZ, 0x1, P1 ;  /* 0x00000001ff037807 */ /* 0x000fe40000800000 */
[----:B------:R-:W-:Y:S02]  /*8e50*/  SEL R15, R15, RZ, P1 ;  /* 0x000000ff0f0f7207 */ /* 0x000fe40000800000 */
[----:B------:R-:W-:-:S03]  /*8e60*/  LOP3.LUT R12, R12, R3, RZ, 0x3c, !PT ;  /* 0x000000030c0c7212 */ /* 0x000fc600078e3cff */
[----:B------:R-:W-:Y:S01]  /*8e70*/  IMAD R7, R15, 0x8, R0 ;  /* 0x000000080f077824 */ /* 0x000fe200078e0200 */
[----:B------:R-:W-:Y:S01]  /*8e80*/  SHF.L.U32 R4, R12, 0x1f, RZ ;  /* 0x0000001f0c047819 */ /* 0x000fe200000006ff */
[----:B0-----:R-:W-:Y:S06]  /*8e90*/  @!P0 BRA `(.L_x_188) ;  /* 0x0000000c00108947 */ /* 0x001fec0003800000 */
.L_x_215:
[----:B------:R-:W1:Y:S01]  /*8ea0*/  SYNCS.PHASECHK.TRANS64.TRYWAIT P0, [R7+URZ], R4 ;  /* 0x00000004070075a7 */ /* 0x000e62000800017f */
[----:B0-----:R-:W-:-:S05]  /*8eb0*/  VIADD R2, R15, 0x1 ;  /* 0x000000010f027836 */ /* 0x001fca0000000000 */
[----:B------:R-:W-:-:S04]  /*8ec0*/  ISETP.NE.AND P1, PT, R2, 0x12, PT ;  /* 0x000000120200780c */ /* 0x000fc80003f25270 */
[----:B------:R-:W-:Y:S02]  /*8ed0*/  SEL R3, RZ, 0x1, P1 ;  /* 0x00000001ff037807 */ /* 0x000fe40000800000 */
[----:B------:R-:W-:Y:S02]  /*8ee0*/  SEL R9, R2, RZ, P1 ;  /* 0x000000ff02097207 */ /* 0x000fe40000800000 */
[----:B------:R-:W-:-:S03]  /*8ef0*/  LOP3.LUT R12, R12, R3, RZ, 0x3c, !PT ;  /* 0x000000030c0c7212 */ /* 0x000fc600078e3cff */
[----:B------:R-:W-:Y:S01]  /*8f00*/  IMAD R6, R9, 0x8, R0 ;  /* 0x0000000809067824 */ /* 0x000fe200078e0200 */
[----:B------:R-:W-:Y:S01]  /*8f10*/  SHF.L.U32 R5, R12, 0x1f, RZ ;  /* 0x0000001f0c057819 */ /* 0x000fe200000006ff */
[----:B-1----:R-:W-:Y:S06]  /*8f20*/  @!P0 BRA `(.L_x_189) ;  /* 0x0000000c00008947 */ /* 0x002fec0003800000 */
.L_x_216:
[----:B------:R-:W1:Y:S01]  /*8f30*/  SYNCS.PHASECHK.TRANS64.TRYWAIT P0, [R6+URZ], R5 ;  /* 0x00000005060075a7 */ /* 0x000e62000800017f */
[----:B------:R-:W-:-:S05]  /*8f40*/  VIADD R2, R9, 0x1 ;  /* 0x0000000109027836 */ /* 0x000fca0000000000 */
[----:B------:R-:W-:-:S04]  /*8f50*/  ISETP.NE.AND P1, PT, R2, 0x12, PT ;  /* 0x000000120200780c */ /* 0x000fc80003f25270 */
[----:B------:R-:W-:Y:S02]  /*8f60*/  SEL R3, RZ, 0x1, P1 ;  /* 0x00000001ff037807 */ /* 0x000fe40000800000 */
[----:B0-----:R-:W-:Y:S02]  /*8f70*/  SEL R7, R2, RZ, P1 ;  /* 0x000000ff02077207 */ /* 0x001fe40000800000 */
[----:B------:R-:W-:-:S03]  /*8f80*/  LOP3.LUT R12, R12, R3, RZ, 0x3c, !PT ;  /* 0x000000030c0c7212 */ /* 0x000fc600078e3cff */
[----:B------:R-:W-:Y:S01]  /*8f90*/  IMAD R9, R7, 0x8, R0 ;  /* 0x0000000807097824 */ /* 0x000fe200078e0200 */
[----:B------:R-:W-:Y:S01]  /*8fa0*/  SHF.L.U32 R4, R12, 0x1f, RZ ;  /* 0x0000001f0c047819 */ /* 0x000fe200000006ff */
[----:B-1----:R-:W-:Y:S06]  /*8fb0*/  @!P0 BRA `(.L_x_190) ;  /* 0x0000000800f08947 */ /* 0x002fec0003800000 */
.L_x_217:
[----:B------:R-:W1:Y:S01]  /*8fc0*/  SYNCS.PHASECHK.TRANS64.TRYWAIT P0, [R9+URZ], R4 ;  /* 0x00000004090075a7 */ /* 0x000e62000800017f */
[----:B------:R-:W-:-:S05]  /*8fd0*/  VIADD R2, R7, 0x1 ;  /* 0x0000000107027836 */ /* 0x000fca0000000000 */
[----:B------:R-:W-:-:S04]  /*8fe0*/  ISETP.NE.AND P1, PT, R2, 0x12, PT ;  /* 0x000000120200780c */ /* 0x000fc80003f25270 */
[----:B------:R-:W-:Y:S02]  /*8ff0*/  SEL R3, RZ, 0x1, P1 ;  /* 0x00000001ff037807 */ /* 0x000fe40000800000 */
[----:B------:R-:W-:Y:S02]  /*9000*/  SEL R7, R2, RZ, P1 ;  /* 0x000000ff02077207 */ /* 0x000fe40000800000 */
[----:B------:R-:W-:-:S03]  /*9010*/  LOP3.LUT R12, R12, R3, RZ, 0x3c, !PT ;  /* 0x000000030c0c7212 */ /* 0x000fc600078e3cff */
[----:B0-----:R-:W-:Y:S01]  /*9020*/  IMAD R6, R7, 0x8, R0 ;  /* 0x0000000807067824 */ /* 0x001fe200078e0200 */
[----:B------:R-:W-:Y:S01]  /*9030*/  SHF.L.U32 R5, R12, 0x1f, RZ ;  /* 0x0000001f0c057819 */ /* 0x000fe200000006ff */
[----:B-1----:R-:W-:Y:S06]  /*9040*/  @!P0 BRA `(.L_x_191) ;  /* 0x0000000800e08947 */ /* 0x002fec0003800000 */
.L_x_218:
        /* <DEDUP_REMOVED lines=9> */
.L_x_219:
        /* <DEDUP_REMOVED lines=9> */
.L_x_220:
        /* <DEDUP_REMOVED lines=9> */
.L_x_221:
        /* <DEDUP_REMOVED lines=9> */
.L_x_222:
        /* <DEDUP_REMOVED lines=9> */
.L_x_223:
        /* <DEDUP_REMOVED lines=9> */
.L_x_224:
        /* <DEDUP_REMOVED lines=9> */
.L_x_225:
        /* <DEDUP_REMOVED lines=9> */
.L_x_226:
        /* <DEDUP_REMOVED lines=9> */
.L_x_227:
        /* <DEDUP_REMOVED lines=9> */
.L_x_228:
        /* <DEDUP_REMOVED lines=9> */
.L_x_229:
        /* <DEDUP_REMOVED lines=9> */
.L_x_230:
[----:B------:R-:W1:Y:S01]  /*9710*/  SYNCS.PHASECHK.TRANS64.TRYWAIT P0, [R6+URZ], R5 ;  /* 0x00000005060075a7 */ /* 0x000e62000800017f */
[----:B------:R-:W-:-:S05]  /*9720*/  VIADD R2, R7, 0x1 ;  /* 0x0000000107027836 */ /* 0x000fca0000000000 */
[----:B------:R-:W-:-:S04]  /*9730*/  ISETP.NE.AND P1, PT, R2, 0x12, PT ;  /* 0x000000120200780c */ /* 0x000fc80003f25270 */
[----:B0-----:R-:W-:Y:S02]  /*9740*/  SEL R4, RZ, 0x1, P1 ;  /* 0x00000001ff047807 */ /* 0x001fe40000800000 */
[----:B------:R-:W-:Y:S02]  /*9750*/  SEL R3, R2, RZ, P1 ;  /* 0x000000ff02037207 */ /* 0x000fe40000800000 */
[----:B------:R-:W-:Y:S01]  /*9760*/  LOP3.LUT R4, R11, R4, RZ, 0x3c, !PT ;  /* 0x000000040b047212 */ /* 0x000fe200078e3cff */
[----:B-1----:R-:W-:Y:S06]  /*9770*/  @!P0 BRA `(.L_x_204) ;  /* 0x0000000800188947 */ /* 0x002fec0003800000 */
.L_x_231:
[----:B------:R-:W-:Y:S01]  /*9780*/  IMAD R3, R3, 0x8, R0 ;  /* 0x0000000803037824 */ /* 0x000fe200078e0200 */
[----:B------:R-:W-:-:S07]  /*9790*/  SHF.L.U32 R0, R4, 0x1f, RZ ;  /* 0x0000001f04007819 */ /* 0x000fce00000006ff */
.L_x_205:
[----:B-1----:R1:W2:Y:S02]  /*97a0*/  SYNCS.PHASECHK.TRANS64.TRYWAIT P0, [R3+URZ], R0 ;  /* 0x00000000030075a7 */ /* 0x0022a4000800017f */
[----:B--2---:R-:W-:Y:S05]  /*97b0*/  @!P0 NANOSLEEP.SYNCS 0x989680 ;  /* 0x009896800000895d */ /* 0x004fea0003900000 */
[----:B------:R-:W2:Y:S02]  /*97c0*/  @!P0 SYNCS.PHASECHK.TRANS64 P0, [R3+URZ], R0 ;  /* 0x00000000030085a7 */ /* 0x000ea4000800007f */
[----:B--2---:R-:W-:Y:S05]  /*97d0*/  @!P0 BRA `(.L_x_205) ;  /* 0xfffffffc00f08947 */ /* 0x004fea000383ffff */
.L_x_186:
[----:B------:R-:W-:Y:S05]  /*97e0*/  BSYNC B0 ;  /* 0x0000000000007941 */ /* 0x000fea0003800000 */
.L_x_185:
[----:B------:R-:W-:Y:S05]  /*97f0*/  EXIT ;  /* 0x000000000000794d */ /* 0x000fea0003800000 */
.L_x_16:
[----:B0-----:R-:W-:-:S04]  /*9800*/  IMAD.U32 R17, RZ, RZ, UR15 ;  /* 0x0000000fff117e24 */ /* 0x001fc8000f8e00ff */
[----:B------:R0:W1:Y:S03]  /*9810*/  SYNCS.PHASECHK.TRANS64.TRYWAIT P0, [R17+URZ+-0x8], R16 ;  /* 0xfffff810110075a7 */ /* 0x000066000800017f */
[----:B-1----:R-:W-:Y:S05]  /*9820*/  @!P0 NANOSLEEP.SYNCS 0x989680 ;  /* 0x009896800000895d */ /* 0x002fea0003900000 */
[----:B------:R-:W1:Y:S02]  /*9830*/  @!P0 SYNCS.PHASECHK.TRANS64 P0, [R17+URZ+-0x8], R16 ;  /* 0xfffff810110085a7 */ /* 0x000e64000800007f */
[----:B-1----:R-:W-:Y:S05]  /*9840*/  @!P0 BRA `(.L_x_16) ;  /* 0xfffffffc00ec8947 */ /* 0x002fea000383ffff */
[----:B------:R-:W-:Y:S05]  /*9850*/  BRA `(.L_x_206) ;  /* 0xffffff7c00787947 */ /* 0x000fea000383ffff */
.L_x_21:
[----:B-1----:R-:W-:-:S04]  /*9860*/  IMAD.U32 R17, RZ, RZ, UR6 ;  /* 0x00000006ff117e24 */ /* 0x002fc8000f8e00ff */
[----:B------:R1:W2:Y:S03]  /*9870*/  SYNCS.PHASECHK.TRANS64.TRYWAIT P0, [R17+URZ], R16 ;  /* 0x00000010110075a7 */ /* 0x0002a6000800017f */
[----:B--2---:R-:W-:Y:S05]  /*9880*/  @!P0 NANOSLEEP.SYNCS 0x989680 ;  /* 0x009896800000895d */ /* 0x004fea0003900000 */
[----:B------:R-:W2:Y:S02]  /*9890*/  @!P0 SYNCS.PHASECHK.TRANS64 P0, [R17+URZ], R16 ;  /* 0x00000010110085a7 */ /* 0x000ea4000800007f */
[----:B--2---:R-:W-:Y:S05]  /*98a0*/  @!P0 BRA `(.L_x_21) ;  /* 0xfffffffc00ec8947 */ /* 0x004fea000383ffff */
[----:B------:R-:W-:Y:S05]  /*98b0*/  BRA `(.L_x_20) ;  /* 0xffffff8000a47947 */ /* 0x000fea000383ffff */
.L_x_27:
[----:B-1----:R-:W-:-:S04]  /*98c0*/  IMAD.U32 R18, RZ, RZ, UR9 ;  /* 0x00000009ff127e24 */ /* 0x002fc8000f8e00ff */
[----:B------:R1:W2:Y:S03]  /*98d0*/  SYNCS.PHASECHK.TRANS64.TRYWAIT P0, [R18+URZ], R17 ;  /* 0x00000011120075a7 */ /* 0x0002a6000800017f */
[----:B--2---:R-:W-:Y:S05]  /*98e0*/  @!P0 NANOSLEEP.SYNCS 0x989680 ;  /* 0x009896800000895d */ /* 0x004fea0003900000 */
[----:B------:R-:W2:Y:S02]  /*98f0*/  @!P0 SYNCS.PHASECHK.TRANS64 P0, [R18+URZ], R17 ;  /* 0x00000011120085a7 */ /* 0x000ea4000800007f */
[----:B--2---:R-:W-:Y:S05]  /*9900*/  @!P0 BRA `(.L_x_27) ;  /* 0xfffffffc00ec8947 */ /* 0x004fea000383ffff */
[----:B------:R-:W-:Y:S05]  /*9910*/  BRA `(.L_x_26) ;  /* 0xffffff8800dc7947 */ /* 0x000fea000383ffff */
.L_x_35:
[----:B0-----:R-:W-:-:S04]  /*9920*/  IMAD.U32 R17, RZ, RZ, UR15 ;  /* 0x0000000fff117e24 */ /* 0x001fc8000f8e00ff */
[----:B------:R0:W1:Y:S03]  /*9930*/  SYNCS.PHASECHK.TRANS64.TRYWAIT P0, [R17+URZ+0x8], R16 ;  /* 0x00000810110075a7 */ /* 0x000066000800017f */
[----:B-1----:R-:W-:Y:S05]  /*9940*/  @!P0 NANOSLEEP.SYNCS 0x989680 ;  /* 0x009896800000895d */ /* 0x002fea0003900000 */
[----:B------:R-:W1:Y:S02]  /*9950*/  @!P0 SYNCS.PHASECHK.TRANS64 P0, [R17+URZ+0x8], R16 ;  /* 0x00000810110085a7 */ /* 0x000e64000800007f */
[----:B-1----:R-:W-:Y:S05]  /*9960*/  @!P0 BRA `(.L_x_35) ;  /* 0xfffffffc00ec8947 */ /* 0x002fea000383ffff */
[----:B------:R-:W-:Y:S05]  /*9970*/  BRA `(.L_x_207) ;  /* 0xffffff9800347947 */ /* 0x000fea000383ffff */
.L_x_172:
[----:B------:R-:W-:Y:S01]  /*9980*/  BSSY B1, `(.L_x_208) ;  /* 0x0000006000017945 */ /* 0x000fe20003800000 */
[----:B------:R-:W-:-:S07]  /*9990*/  IMAD.MOV.U32 R10, RZ, RZ, -0x1 ;  /* 0xffffffffff0a7424 */ /* 0x000fce00078e00ff */
[----:B------:R-:W-:Y:S05]  /*99a0*/  WARPSYNC.COLLECTIVE R10, `(.L_x_209) ;  /* 0x000000000a0c7348 */ /* 0x000fea0003c00000 */
[----:B------:R-:W-:Y:S02]  /*99b0*/  ELECT P1, UR62, PT ;  /* 0x00000000003e782f */ /* 0x000fe40003820000 */
[----:B------:R-:W-:Y:S01]  /*99c0*/  MOV R10, UR62 ;  /* 0x0000003e000a7c02 */ /* 0x000fe20008000f00 */
[----:B------:R-:W-:Y:S10]  /*99d0*/  ENDCOLLECTIVE ;  /* 0x000000000000791b */ /* 0x000ff40003800000 */
.L_x_209:
[----:B------:R-:W-:Y:S05]  /*99e0*/  BSYNC B1 ;  /* 0x0000000000017941 */ /* 0x000fea0003800000 */
.L_x_208:
[----:B------:R-:W-:Y:S05]  /*99f0*/  BRA `(.L_x_210) ;  /* 0xffffffe800147947 */ /* 0x000fea000383ffff */
.L_x_175:
[----:B-1----:R1:W2:Y:S02]  /*9a00*/  SYNCS.PHASECHK.TRANS64.TRYWAIT P1, [R19+URZ+0x90], R10 ;  /* 0x0000900a130075a7 */ /* 0x0022a4000802017f */
[----:B--2---:R-:W-:Y:S05]  /*9a10*/  @!P1 NANOSLEEP.SYNCS 0x989680 ;  /* 0x009896800000995d */ /* 0x004fea0003900000 */
[----:B------:R-:W2:Y:S02]  /*9a20*/  @!P1 SYNCS.PHASECHK.TRANS64 P1, [R19+URZ+0x90], R10 ;  /* 0x0000900a130095a7 */ /* 0x000ea4000802007f */
[----:B--2---:R-:W-:Y:S05]  /*9a30*/  @!P1 BRA `(.L_x_175) ;  /* 0xfffffffc00f09947 */ /* 0x004fea000383ffff */
[----:B------:R-:W-:Y:S05]  /*9a40*/  BRA `(.L_x_211) ;  /* 0xffffffe800487947 */ /* 0x000fea000383ffff */
.L_x_184:
[----:B------:R-:W-:Y:S01]  /*9a50*/  BSSY B0, `(.L_x_212) ;  /* 0x0000006000007945 */ /* 0x000fe20003800000 */
[----:B------:R-:W-:-:S07]  /*9a60*/  IMAD.MOV.U32 R10, RZ, RZ, -0x1 ;  /* 0xffffffffff0a7424 */ /* 0x000fce00078e00ff */
[----:B------:R-:W-:Y:S05]  /*9a70*/  WARPSYNC.COLLECTIVE R10, `(.L_x_213) ;  /* 0x000000000a0c7348 */ /* 0x000fea0003c00000 */
[----:B------:R-:W-:Y:S02]  /*9a80*/  ELECT P1, UR62, PT ;  /* 0x00000000003e782f */ /* 0x000fe40003820000 */
[----:B------:R-:W-:Y:S01]  /*9a90*/  MOV R10, UR62 ;  /* 0x0000003e000a7c02 */ /* 0x000fe20008000f00 */
[----:B------:R-:W-:Y:S10]  /*9aa0*/  ENDCOLLECTIVE ;  /* 0x000000000000791b */ /* 0x000ff40003800000 */
.L_x_213:
[----:B------:R-:W-:Y:S05]  /*9ab0*/  BSYNC B0 ;  /* 0x0000000000007941 */ /* 0x000fea0003800000 */
.L_x_212:
[----:B------:R-:W-:Y:S01]  /*9ac0*/  PLOP3.LUT P0, PT, P1, PT, PT, 0x80, 0x0 ;  /* 0x000000000000781c */ /* 0x000fe20000f0f070 */
[----:B------:R-:W-:-:S12]  /*9ad0*/  BRA `(.L_x_214) ;  /* 0xfffffff0009c7947 */ /* 0x000fd8000383ffff */
.L_x_188:
[----:B0-----:R0:W1:Y:S02]  /*9ae0*/  SYNCS.PHASECHK.TRANS64.TRYWAIT P0, [R5+URZ], R2 ;  /* 0x00000002050075a7 */ /* 0x001064000800017f */
[----:B-1----:R-:W-:Y:S05]  /*9af0*/  @!P0 NANOSLEEP.SYNCS 0x989680 ;  /* 0x009896800000895d */ /* 0x002fea0003900000 */
[----:B------:R-:W1:Y:S02]  /*9b00*/  @!P0 SYNCS.PHASECHK.TRANS64 P0, [R5+URZ], R2 ;  /* 0x00000002050085a7 */ /* 0x000e64000800007f */
[----:B-1----:R-:W-:Y:S05]  /*9b10*/  @!P0 BRA `(.L_x_188) ;  /* 0xfffffffc00f08947 */ /* 0x002fea000383ffff */
[----:B------:R-:W-:Y:S05]  /*9b20*/  BRA `(.L_x_215) ;  /* 0xfffffff000dc7947 */ /* 0x000fea000383ffff */
.L_x_189:
[----:B0-----:R0:W1:Y:S02]  /*9b30*/  SYNCS.PHASECHK.TRANS64.TRYWAIT P0, [R7+URZ], R4 ;  /* 0x00000004070075a7 */ /* 0x001064000800017f */
[----:B-1----:R-:W-:Y:S05]  /*9b40*/  @!P0 NANOSLEEP.SYNCS 0x989680 ;  /* 0x009896800000895d */ /* 0x002fea0003900000 */
[----:B------:R-:W1:Y:S02]  /*9b50*/  @!P0 SYNCS.PHASECHK.TRANS64 P0, [R7+URZ], R4 ;  /* 0x00000004070085a7 */ /* 0x000e64000800007f */
[----:B-1----:R-:W-:Y:S05]  /*9b60*/  @!P0 BRA `(.L_x_189) ;  /* 0xfffffffc00f08947 */ /* 0x002fea000383ffff */
[----:B------:R-:W-:Y:S05]  /*9b70*/  BRA `(.L_x_216) ;  /* 0xfffffff000ec7947 */ /* 0x000fea000383ffff */
.L_x_190:
[----:B0-----:R0:W1:Y:S02]  /*9b80*/  SYNCS.PHASECHK.TRANS64.TRYWAIT P0, [R6+URZ], R5 ;  /* 0x00000005060075a7 */ /* 0x001064000800017f */
[----:B-1----:R-:W-:Y:S05]  /*9b90*/  @!P0 NANOSLEEP.SYNCS 0x989680 ;  /* 0x009896800000895d */ /* 0x002fea0003900000 */
[----:B------:R-:W1:Y:S02]  /*9ba0*/  @!P0 SYNCS.PHASECHK.TRANS64 P0, [R6+URZ], R5 ;  /* 0x00000005060085a7 */ /* 0x000e64000800007f */
[----:B-1----:R-:W-:Y:S05]  /*9bb0*/  @!P0 BRA `(.L_x_190) ;  /* 0xfffffffc00f08947 */ /* 0x002fea000383ffff */
[----:B------:R-:W-:Y:S05]  /*9bc0*/  BRA `(.L_x_217) ;  /* 0xfffffff000fc7947 */ /* 0x000fea000383ffff */
.L_x_191:
[----:B0-----:R0:W1:Y:S02]  /*9bd0*/  SYNCS.PHASECHK.TRANS64.TRYWAIT P0, [R9+URZ], R4 ;  /* 0x00000004090075a7 */ /* 0x001064000800017f */
[----:B-1----:R-:W-:Y:S05]  /*9be0*/  @!P0 NANOSLEEP.SYNCS 0x989680 ;  /* 0x009896800000895d */ /* 0x002fea0003900000 */
[----:B------:R-:W1:Y:S02]  /*9bf0*/  @!P0 SYNCS.PHASECHK.TRANS64 P0, [R9+URZ], R4 ;  /* 0x00000004090085a7 */ /* 0x000e64000800007f */
[----:B-1----:R-:W-:Y:S05]  /*9c00*/  @!P0 BRA `(.L_x_191) ;  /* 0xfffffffc00f08947 */ /* 0x002fea000383ffff */
[----:B------:R-:W-:Y:S05]  /*9c10*/  BRA `(.L_x_218) ;  /* 0xfffffff4000c7947 */ /* 0x000fea000383ffff */
.L_x_192:
[----:B0-----:R0:W1:Y:S02]  /*9c20*/  SYNCS.PHASECHK.TRANS64.TRYWAIT P0, [R6+URZ], R5 ;  /* 0x00000005060075a7 */ /* 0x001064000800017f */
[----:B-1----:R-:W-:Y:S05]  /*9c30*/  @!P0 NANOSLEEP.SYNCS 0x989680 ;  /* 0x009896800000895d */ /* 0x002fea0003900000 */
[----:B------:R-:W1:Y:S02]  /*9c40*/  @!P0 SYNCS.PHASECHK.TRANS64 P0, [R6+URZ], R5 ;  /* 0x00000005060085a7 */ /* 0x000e64000800007f */
[----:B-1----:R-:W-:Y:S05]  /*9c50*/  @!P0 BRA `(.L_x_192) ;  /* 0xfffffffc00f08947 */ /* 0x002fea000383ffff */
[----:B------:R-:W-:Y:S05]  /*9c60*/  BRA `(.L_x_219) ;  /* 0xfffffff4001c7947 */ /* 0x000fea000383ffff */
.L_x_193:
[----:B0-----:R0:W1:Y:S02]  /*9c70*/  SYNCS.PHASECHK.TRANS64.TRYWAIT P0, [R9+URZ], R4 ;  /* 0x00000004090075a7 */ /* 0x001064000800017f */
[----:B-1----:R-:W-:Y:S05]  /*9c80*/  @!P0 NANOSLEEP.SYNCS 0x989680 ;  /* 0x009896800000895d */ /* 0x002fea0003900000 */
[----:B------:R-:W1:Y:S02]  /*9c90*/  @!P0 SYNCS.PHASECHK.TRANS64 P0, [R9+URZ], R4 ;  /* 0x00000004090085a7 */ /* 0x000e64000800007f */
[----:B-1----:R-:W-:Y:S05]  /*9ca0*/  @!P0 BRA `(.L_x_193) ;  /* 0xfffffffc00f08947 */ /* 0x002fea000383ffff */
[----:B------:R-:W-:Y:S05]  /*9cb0*/  BRA `(.L_x_220) ;  /* 0xfffffff4002c7947 */ /* 0x000fea000383ffff */
.L_x_194:
[----:B0-----:R0:W1:Y:S02]  /*9cc0*/  SYNCS.PHASECHK.TRANS64.TRYWAIT P0, [R6+URZ], R5 ;  /* 0x00000005060075a7 */ /* 0x001064000800017f */
[----:B-1----:R-:W-:Y:S05]  /*9cd0*/  @!P0 NANOSLEEP.SYNCS 0x989680 ;  /* 0x009896800000895d */ /* 0x002fea0003900000 */
[----:B------:R-:W1:Y:S02]  /*9ce0*/  @!P0 SYNCS.PHASECHK.TRANS64 P0, [R6+URZ], R5 ;  /* 0x00000005060085a7 */ /* 0x000e64000800007f */
[----:B-1----:R-:W-:Y:S05]  /*9cf0*/  @!P0 BRA `(.L_x_194) ;  /* 0xfffffffc00f08947 */ /* 0x002fea000383ffff */
[----:B------:R-:W-:Y:S05]  /*9d00*/  BRA `(.L_x_221) ;  /* 0xfffffff4003c7947 */ /* 0x000fea000383ffff */
.L_x_195:
[----:B0-----:R0:W1:Y:S02]  /*9d10*/  SYNCS.PHASECHK.TRANS64.TRYWAIT P0, [R9+URZ], R4 ;  /* 0x00000004090075a7 */ /* 0x001064000800017f */
[----:B-1----:R-:W-:Y:S05]  /*9d20*/  @!P0 NANOSLEEP.SYNCS 0x989680 ;  /* 0x009896800000895d */ /* 0x002fea0003900000 */
[----:B------:R-:W1:Y:S02]  /*9d30*/  @!P0 SYNCS.PHASECHK.TRANS64 P0, [R9+URZ], R4 ;  /* 0x00000004090085a7 */ /* 0x000e64000800007f */
[----:B-1----:R-:W-:Y:S05]  /*9d40*/  @!P0 BRA `(.L_x_195) ;  /* 0xfffffffc00f08947 */ /* 0x002fea000383ffff */
[----:B------:R-:W-:Y:S05]  /*9d50*/  BRA `(.L_x_222) ;  /* 0xfffffff4004c7947 */ /* 0x000fea000383ffff */
.L_x_196:
[----:B0-----:R0:W1:Y:S02]  /*9d60*/  SYNCS.PHASECHK.TRANS64.TRYWAIT P0, [R6+URZ], R5 ;  /* 0x00000005060075a7 */ /* 0x001064000800017f */
[----:B-1----:R-:W-:Y:S05]  /*9d70*/  @!P0 NANOSLEEP.SYNCS 0x989680 ;  /* 0x009896800000895d */ /* 0x002fea0003900000 */
[----:B------:R-:W1:Y:S02]  /*9d80*/  @!P0 SYNCS.PHASECHK.TRANS64 P0, [R6+URZ], R5 ;  /* 0x00000005060085a7 */ /* 0x000e64000800007f */
[----:B-1----:R-:W-:Y:S05]  /*9d90*/  @!P0 BRA `(.L_x_196) ;  /* 0xfffffffc00f08947 */ /* 0x002fea000383ffff */
[----:B------:R-:W-:Y:S05]  /*9da0*/  BRA `(.L_x_223) ;  /* 0xfffffff4005c7947 */ /* 0x000fea000383ffff */
.L_x_197:
[----:B0-----:R0:W1:Y:S02]  /*9db0*/  SYNCS.PHASECHK.TRANS64.TRYWAIT P0, [R9+URZ], R4 ;  /* 0x00000004090075a7 */ /* 0x001064000800017f */
[----:B-1----:R-:W-:Y:S05]  /*9dc0*/  @!P0 NANOSLEEP.SYNCS 0x989680 ;  /* 0x009896800000895d */ /* 0x002fea0003900000 */
[----:B------:R-:W1:Y:S02]  /*9dd0*/  @!P0 SYNCS.PHASECHK.TRANS64 P0, [R9+URZ], R4 ;  /* 0x00000004090085a7 */ /* 0x000e64000800007f */
[----:B-1----:R-:W-:Y:S05]  /*9de0*/  @!P0 BRA `(.L_x_197) ;  /* 0xfffffffc00f08947 */ /* 0x002fea000383ffff */
[----:B------:R-:W-:Y:S05]  /*9df0*/  BRA `(.L_x_224) ;  /* 0xfffffff4006c7947 */ /* 0x000fea000383ffff */
.L_x_198:
[----:B0-----:R0:W1:Y:S02]  /*9e00*/  SYNCS.PHASECHK.TRANS64.TRYWAIT P0, [R6+URZ], R5 ;  /* 0x00000005060075a7 */ /* 0x001064000800017f */
[----:B-1----:R-:W-:Y:S05]  /*9e10*/  @!P0 NANOSLEEP.SYNCS 0x989680 ;  /* 0x009896800000895d */ /* 0x002fea0003900000 */
[----:B------:R-:W1:Y:S02]  /*9e20*/  @!P0 SYNCS.PHASECHK.TRANS64 P0, [R6+URZ], R5 ;  /* 0x00000005060085a7 */ /* 0x000e64000800007f */
[----:B-1----:R-:W-:Y:S05]  /*9e30*/  @!P0 BRA `(.L_x_198) ;  /* 0xfffffffc00f08947 */ /* 0x002fea000383ffff */
[----:B------:R-:W-:Y:S05]  /*9e40*/  BRA `(.L_x_225) ;  /* 0xfffffff4007c7947 */ /* 0x000fea000383ffff */
.L_x_199:
[----:B0-----:R0:W1:Y:S02]  /*9e50*/  SYNCS.PHASECHK.TRANS64.TRYWAIT P0, [R9+URZ], R4 ;  /* 0x00000004090075a7 */ /* 0x001064000800017f */
[----:B-1----:R-:W-:Y:S05]  /*9e60*/  @!P0 NANOSLEEP.SYNCS 0x989680 ;  /* 0x009896800000895d */ /* 0x002fea0003900000 */
[----:B------:R-:W1:Y:S02]  /*9e70*/  @!P0 SYNCS.PHASECHK.TRANS64 P0, [R9+URZ], R4 ;  /* 0x00000004090085a7 */ /* 0x000e64000800007f */
[----:B-1----:R-:W-:Y:S05]  /*9e80*/  @!P0 BRA `(.L_x_199) ;  /* 0xfffffffc00f08947 */ /* 0x002fea000383ffff */
[----:B------:R-:W-:Y:S05]  /*9e90*/  BRA `(.L_x_226) ;  /* 0xfffffff4008c7947 */ /* 0x000fea000383ffff */
.L_x_200:
[----:B0-----:R0:W1:Y:S02]  /*9ea0*/  SYNCS.PHASECHK.TRANS64.TRYWAIT P0, [R6+URZ], R5 ;  /* 0x00000005060075a7 */ /* 0x001064000800017f */
[----:B-1----:R-:W-:Y:S05]  /*9eb0*/  @!P0 NANOSLEEP.SYNCS 0x989680 ;  /* 0x009896800000895d */ /* 0x002fea0003900000 */
[----:B------:R-:W1:Y:S02]  /*9ec0*/  @!P0 SYNCS.PHASECHK.TRANS64 P0, [R6+URZ], R5 ;  /* 0x00000005060085a7 */ /* 0x000e64000800007f */
[----:B-1----:R-:W-:Y:S05]  /*9ed0*/  @!P0 BRA `(.L_x_200) ;  /* 0xfffffffc00f08947 */ /* 0x002fea000383ffff */
[----:B------:R-:W-:Y:S05]  /*9ee0*/  BRA `(.L_x_227) ;  /* 0xfffffff4009c7947 */ /* 0x000fea000383ffff */
.L_x_201:
[----:B0-----:R0:W1:Y:S02]  /*9ef0*/  SYNCS.PHASECHK.TRANS64.TRYWAIT P0, [R9+URZ], R4 ;  /* 0x00000004090075a7 */ /* 0x001064000800017f */
[----:B-1----:R-:W-:Y:S05]  /*9f00*/  @!P0 NANOSLEEP.SYNCS 0x989680 ;  /* 0x009896800000895d */ /* 0x002fea0003900000 */
[----:B------:R-:W1:Y:S02]  /*9f10*/  @!P0 SYNCS.PHASECHK.TRANS64 P0, [R9+URZ], R4 ;  /* 0x00000004090085a7 */ /* 0x000e64000800007f */
[----:B-1----:R-:W-:Y:S05]  /*9f20*/  @!P0 BRA `(.L_x_201) ;  /* 0xfffffffc00f08947 */ /* 0x002fea000383ffff */
[----:B------:R-:W-:Y:S05]  /*9f30*/  BRA `(.L_x_228) ;  /* 0xfffffff400ac7947 */ /* 0x000fea000383ffff */
.L_x_202:
[----:B0-----:R0:W1:Y:S02]  /*9f40*/  SYNCS.PHASECHK.TRANS64.TRYWAIT P0, [R6+URZ], R5 ;  /* 0x00000005060075a7 */ /* 0x001064000800017f */
[----:B-1----:R-:W-:Y:S05]  /*9f50*/  @!P0 NANOSLEEP.SYNCS 0x989680 ;  /* 0x009896800000895d */ /* 0x002fea0003900000 */
[----:B------:R-:W1:Y:S02]  /*9f60*/  @!P0 SYNCS.PHASECHK.TRANS64 P0, [R6+URZ], R5 ;  /* 0x00000005060085a7 */ /* 0x000e64000800007f */
[----:B-1----:R-:W-:Y:S05]  /*9f70*/  @!P0 BRA `(.L_x_202) ;  /* 0xfffffffc00f08947 */ /* 0x002fea000383ffff */
[----:B------:R-:W-:Y:S05]  /*9f80*/  BRA `(.L_x_229) ;  /* 0xfffffff400bc7947 */ /* 0x000fea000383ffff */
.L_x_203:
[----:B0-----:R0:W1:Y:S02]  /*9f90*/  SYNCS.PHASECHK.TRANS64.TRYWAIT P0, [R9+URZ], R4 ;  /* 0x00000004090075a7 */ /* 0x001064000800017f */
[----:B-1----:R-:W-:Y:S05]  /*9fa0*/  @!P0 NANOSLEEP.SYNCS 0x989680 ;  /* 0x009896800000895d */ /* 0x002fea0003900000 */
[----:B------:R-:W1:Y:S02]  /*9fb0*/  @!P0 SYNCS.PHASECHK.TRANS64 P0, [R9+URZ], R4 ;  /* 0x00000004090085a7 */ /* 0x000e64000800007f */
[----:B-1----:R-:W-:Y:S05]  /*9fc0*/  @!P0 BRA `(.L_x_203) ;  /* 0xfffffffc00f08947 */ /* 0x002fea000383ffff */
[----:B------:R-:W-:Y:S05]  /*9fd0*/  BRA `(.L_x_230) ;  /* 0xfffffff400cc7947 */ /* 0x000fea000383ffff */
.L_x_204:
[----:B0-----:R0:W1:Y:S02]  /*9fe0*/  SYNCS.PHASECHK.TRANS64.TRYWAIT P0, [R6+URZ], R5 ;  /* 0x00000005060075a7 */ /* 0x001064000800017f */
[----:B-1----:R-:W-:Y:S05]  /*9ff0*/  @!P0 NANOSLEEP.SYNCS 0x989680 ;  /* 0x009896800000895d */ /* 0x002fea0003900000 */
[----:B------:R-:W1:Y:S02]  /*a000*/  @!P0 SYNCS.PHASECHK.TRANS64 P0, [R6+URZ], R5 ;  /* 0x00000005060085a7 */ /* 0x000e64000800007f */
[----:B-1----:R-:W-:Y:S05]  /*a010*/  @!P0 BRA `(.L_x_204) ;  /* 0xfffffffc00f08947 */ /* 0x002fea000383ffff */
[----:B------:R-:W-:Y:S05]  /*a020*/  BRA `(.L_x_231) ;  /* 0xfffffff400d47947 */ /* 0x000fea000383ffff */
.L_x_232:
[----:B------:R-:W-:-:S00]  /*a030*/  BRA `(.L_x_232) ;  /* 0xfffffffc00fc7947 */ /* 0x000fc0000383ffff */
[----:B------:R-:W-:-:S00]  /*a040*/  NOP ;  /* 0x0000000000007918 */ /* 0x000fc00000000000 */
        /* <DEDUP_REMOVED lines=11> */
.L_x_233:


//--------------------- .nv.shared._ZN7cutlass13device_kernelINS_4gemm6kernel13GemmUniversalIN4cute5tupleIJiiiiEEENS1_10collective13CollectiveMmaINS1_37MainloopSm90TmaGmmaWarpSpecializedFP8ILi18ENS5_IJNS4_1CILi1EEESB_SB_EEENS1_32KernelTmaWarpSpecializedPingpongEEENS5_IJNSA_ILi64EEENSA_ILi128EEESF_EEENS_12float_e5m2_tENS5_IJlSB_lEEENS_12float_e4m3_tESJ_NS4_8TiledMMAINS4_8MMA_AtomIJNS4_4SM904GMMA31MMA_64x128x32_F32E5M2E4M3_SS_TNILNSO_7ScaleInE1ELSQ_1EEEEEENS4_6LayoutISC_NS5_IJNSA_ILi0EEESU_SU_EEEEENS5_IJNS4_10UnderscoreESX_SX_EEEEENS4_13SM90_TMA_LOADENS4_14ComposedLayoutINS4_7SwizzleILi2ELi4ELi3EEENS4_18smem_ptr_flag_bitsILi8EEENST_INS5_IJNSA_ILi8EEESF_EEENS5_IJSF_SB_EEEEEEEvNS4_8identityES10_S1A_vS1B_EENS_8epilogue10collective6detail29Sm90TmaWarpSpecializedAdapterINS1E_15DefaultEpilogueISI_SJ_SJ_NS1D_6thread17LinearCombinationISI_Li1EffLNS1I_9ScaleType4KindE0ELNS_15FloatRoundStyleE2ESI_EENS1_15EpilogueDefaultEEEEEvvEEEEvNT_6ParamsE --------------------------
	.section	.nv.shared._ZN7cutlass13device_kernelINS_4gemm6kernel13GemmUniversalIN4cute5tupleIJiiiiEEENS1_10collective13CollectiveMmaINS1_37MainloopSm90TmaGmmaWarpSpecializedFP8ILi18ENS5_IJNS4_1CILi1EEESB_SB_EEENS1_32KernelTmaWarpSpecializedPingpongEEENS5_IJNSA_ILi64EEENSA_ILi128EEESF_EEENS_12float_e5m2_tENS5_IJlSB_lEEENS_12float_e4m3_tESJ_NS4_8TiledMMAINS4_8MMA_AtomIJNS4_4SM904GMMA31MMA_64x128x32_F32E5M2E4M3_SS_TNILNSO_7ScaleInE1ELSQ_1EEEEEENS4_6LayoutISC_NS5_IJNSA_ILi0EEESU_SU_EEEEENS5_IJNS4_10UnderscoreESX_SX_EEEEENS4_13SM90_TMA_LOADENS4_14ComposedLayoutINS4_7SwizzleILi2ELi4ELi3EEENS4_18smem_ptr_flag_bitsILi8EEENST_INS5_IJNSA_ILi8EEESF_EEENS5_IJSF_SB_EEEEEEEvNS4_8identityES10_S1A_vS1B_EENS_8epilogue10collective6detail29Sm90TmaWarpSpecializedAdapterINS1E_15DefaultEpilogueISI_SJ_SJ_NS1D_6thread17LinearCombinationISI_Li1EffLNS1I_9ScaleType4KindE0ELNS_15FloatRoundStyleE2ESI_EENS1_15EpilogueDefaultEEEEEvvEEEEvNT_6ParamsE,"aw",@nobits
	.sectionflags	@""
	.align	16
	.zero		1024


//--------------------- .nv.shared.reserved.0     --------------------------
	.section	.nv.shared.reserved.0,"aw",@nobits
	.weak		__nv_reservedSMEM_offset_0_alias
	.size		__nv_reservedSMEM_offset_0_alias, 0, 0
	.other		__nv_reservedSMEM_offset_0_alias,@"STO_CUDA_RESERVED_SHARED STV_DEFAULT"
__nv_reservedSMEM_offset_0_alias:
	.zero		0


//--------------------- .nv.global                --------------------------
	.section	.nv.global,"aw",@nobits
.nv.global:
	.type		_ZN40_INTERNAL_2f8f0dc6_4_k_cu_19d3327d_198994cute1_E,@object
	.size		_ZN40_INTERNAL_2f8f0dc6_4_k_cu_19d3327d_198994cute1_E,(_ZN40_INTERNAL_2f8f0dc6_4_k_cu_19d3327d_198994cuda3std3__45__cpo6cbeginE - _ZN40_INTERNAL_2f8f0dc6_4_k_cu_19d3327d_198994cute1_E)
_ZN40_INTERNAL_2f8f0dc6_4_k_cu_19d3327d_198994cute1_E:
	.zero		1
	.type		_ZN40_INTERNAL_2f8f0dc6_4_k_cu_19d3327d_198994cuda3std3__45__cpo6cbeginE,@object
	.size		_ZN40_INTERNAL_2f8f0dc6_4_k_cu_19d3327d_198994cuda3std3__45__cpo6cbeginE,(_ZN40_INTERNAL_2f8f0dc6_4_k_cu_19d3327d_198994cuda3std3__48in_placeE - _ZN40_INTERNAL_2f8f0dc6_4_k_cu_19d3327d_198994cuda3std3__45__cpo6cbeginE)
_ZN40_INTERNAL_2f8f0dc6_4_k_cu_19d3327d_198994cuda3std3__45__cpo6cbeginE:
	.zero		1
	.type		_ZN40_INTERNAL_2f8f0dc6_4_k_cu_19d3327d_198994cuda3std3__48in_placeE,@object
	.size		_ZN40_INTERNAL_2f8f0dc6_4_k_cu_19d3327d_198994cuda3std3__48in_placeE,(_ZN40_INTERNAL_2f8f0dc6_4_k_cu_19d3327d_198994cuda3std6ranges3__45__cpo9iter_moveE - _ZN40_INTERNAL_2f8f0dc6_4_k_cu_19d3327d_198994cuda3std3__48in_placeE)
_ZN40_INTERNAL_2f8f0dc6_4_k_cu_19d3327d_198994cuda3std3__48in_placeE:
	.zero		1
	.type		_ZN40_INTERNAL_2f8f0dc6_4_k_cu_19d3327d_198994cuda3std6ranges3__45__cpo9iter_moveE,@object
	.size		_ZN40_INTERNAL_2f8f0dc6_4_k_cu_19d3327d_198994cuda3std6ranges3__45__cpo9iter_moveE,(_ZN40_INTERNAL_2f8f0dc6_4_k_cu_19d3327d_198994cuda3std3__45__cpo5beginE - _ZN40_INTERNAL_2f8f0dc6_4_k_cu_19d3327d_198994cuda3std6ranges3__45__cpo9iter_moveE)
_ZN40_INTERNAL_2f8f0dc6_4_k_cu_19d3327d_198994cuda3std6ranges3__45__cpo9iter_moveE:
	.zero		1
	.type		_ZN40_INTERNAL_2f8f0dc6_4_k_cu_19d3327d_198994cuda3std3__45__cpo5beginE,@object
	.size		_ZN40_INTERNAL_2f8f0dc6_4_k_cu_19d3327d_198994cuda3std3__45__cpo5beginE,(_ZN40_INTERNAL_2f8f0dc6_4_k_cu_19d3327d_198994cuda3std3__442_GLOBAL__N__2f8f0dc6_4_k_cu_19d3327d_198996ignoreE - _ZN40_INTERNAL_2f8f0dc6_4_k_cu_19d3327d_198994cuda3std3__45__cpo5beginE)
_ZN40_INTERNAL_2f8f0dc6_4_k_cu_19d3327d_198994cuda3std3__45__cpo5beginE:
	.zero		1
	.type		_ZN40_INTERNAL_2f8f0dc6_4_k_cu_19d3327d_198994cuda3std3__442_GLOBAL__N__2f8f0dc6_4_k_cu_19d3327d_198996ignoreE,@object
	.size		_ZN40_INTERNAL_2f8f0dc6_4_k_cu_19d3327d_198994cuda3std3__442_GLOBAL__N__2f8f0dc6_4_k_cu_19d3327d_198996ignoreE,(_ZN40_INTERNAL_2f8f0dc6_4_k_cu_19d3327d_198994cute7productE - _ZN40_INTERNAL_2f8f0dc6_4_k_cu_19d3327d_198994cuda3std3__442_GLOBAL__N__2f8f0dc6_4_k_cu_19d3327d_198996ignoreE)
_ZN40_INTERNAL_2f8f0dc6_4_k_cu_19d3327d_198994cuda3std3__442_GLOBAL__N__2f8f0dc6_4_k_cu_19d3327d_198996ignoreE:
	.zero		1
	.type		_ZN40_INTERNAL_2f8f0dc6_4_k_cu_19d3327d_198994cute7productE,@object
	.size		_ZN40_INTERNAL_2f8f0dc6_4_k_cu_19d3327d_198994cute7productE,(_ZN40_INTERNAL_2f8f0dc6_4_k_cu_19d3327d_198994cuda3std3__45__cpo3endE - _ZN40_INTERNAL_2f8f0dc6_4_k_cu_19d3327d_198994cute7productE)
_ZN40_INTERNAL_2f8f0dc6_4_k_cu_19d3327d_198994cute7productE:
	.zero		1
	.type		_ZN40_INTERNAL_2f8f0dc6_4_k_cu_19d3327d_198994cuda3std3__45__cpo3endE,@object
	.size		_ZN40_INTERNAL_2f8f0dc6_4_k_cu_19d3327d_198994cuda3std3__45__cpo3endE,(_ZN40_INTERNAL_2f8f0dc6_4_k_cu_19d3327d_198994cuda3std3__419piecewise_constructE - _ZN40_INTERNAL_2f8f0dc6_4_k_cu_19d3327d_198994cuda3std3__45__cpo3endE)
_ZN40_INTERNAL_2f8f0dc6_4_k_cu_19d3327d_198994cuda3std3__45__cpo3endE:
	.zero		1
	.type		_ZN40_INTERNAL_2f8f0dc6_4_k_cu_19d3327d_198994cuda3std3__419piecewise_constructE,@object
	.size		_ZN40_INTERNAL_2f8f0dc6_4_k_cu_19d3327d_198994cuda3std3__419piecewise_constructE,(_ZN40_INTERNAL_2f8f0dc6_4_k_cu_19d3327d_198994cuda3std3__45__cpo4cendE - _ZN40_INTERNAL_2f8f0dc6_4_k_cu_19d3327d_198994cuda3std3__419piecewise_constructE)
_ZN40_INTERNAL_2f8f0dc6_4_k_cu_19d3327d_198994cuda3std3__419piecewise_constructE:
	.zero		1
	.type		_ZN40_INTERNAL_2f8f0dc6_4_k_cu_19d3327d_198994cuda3std3__45__cpo4cendE,@object
	.size		_ZN40_INTERNAL_2f8f0dc6_4_k_cu_19d3327d_198994cuda3std3__45__cpo4cendE,(_ZN40_INTERNAL_2f8f0dc6_4_k_cu_19d3327d_198994cuda3std6ranges3__45__cpo4swapE - _ZN40_INTERNAL_2f8f0dc6_4_k_cu_19d3327d_198994cuda3std3__45__cpo4cendE)
_ZN40_INTERNAL_2f8f0dc6_4_k_cu_19d3327d_198994cuda3std3__45__cpo4cendE:
	.zero		1
	.type		_ZN40_INTERNAL_2f8f0dc6_4_k_cu_19d3327d_198994cuda3std6ranges3__45__cpo4swapE,@object
	.size		_ZN40_INTERNAL_2f8f0dc6_4_k_cu_19d3327d_198994cuda3std6ranges3__45__cpo4swapE,(.L_7 - _ZN40_INTERNAL_2f8f0dc6_4_k_cu_19d3327d_198994cuda3std6ranges3__45__cpo4swapE)
_ZN40_INTERNAL_2f8f0dc6_4_k_cu_19d3327d_198994cuda3std6ranges3__45__cpo4swapE:
	.zero		1
.L_7:


//--------------------- .nv.constant0._ZN7cutlass13device_kernelINS_4gemm6kernel13GemmUniversalIN4cute5tupleIJiiiiEEENS1_10collective13CollectiveMmaINS1_37MainloopSm90TmaGmmaWarpSpecializedFP8ILi18ENS5_IJNS4_1CILi1EEESB_SB_EEENS1_32KernelTmaWarpSpecializedPingpongEEENS5_IJNSA_ILi64EEENSA_ILi128EEESF_EEENS_12float_e5m2_tENS5_IJlSB_lEEENS_12float_e4m3_tESJ_NS4_8TiledMMAINS4_8MMA_AtomIJNS4_4SM904GMMA31MMA_64x128x32_F32E5M2E4M3_SS_TNILNSO_7ScaleInE1ELSQ_1EEEEEENS4_6LayoutISC_NS5_IJNSA_ILi0EEESU_SU_EEEEENS5_IJNS4_10UnderscoreESX_SX_EEEEENS4_13SM90_TMA_LOADENS4_14ComposedLayoutINS4_7SwizzleILi2ELi4ELi3EEENS4_18smem_ptr_flag_bitsILi8EEENST_INS5_IJNSA_ILi8EEESF_EEENS5_IJSF_SB_EEEEEEEvNS4_8identityES10_S1A_vS1B_EENS_8epilogue10collective6detail29Sm90TmaWarpSpecializedAdapterINS1E_15DefaultEpilogueISI_SJ_SJ_NS1D_6thread17LinearCombinationISI_Li1EffLNS1I_9ScaleType4KindE0ELNS_15FloatRoundStyleE2ESI_EENS1_15EpilogueDefaultEEEEEvvEEEEvNT_6ParamsE --------------------------
	.section	.nv.constant0._ZN7cutlass13device_kernelINS_4gemm6kernel13GemmUniversalIN4cute5tupleIJiiiiEEENS1_10collective13CollectiveMmaINS1_37MainloopSm90TmaGmmaWarpSpecializedFP8ILi18ENS5_IJNS4_1CILi1EEESB_SB_EEENS1_32KernelTmaWarpSpecializedPingpongEEENS5_IJNSA_ILi64EEENSA_ILi128EEESF_EEENS_12float_e5m2_tENS5_IJlSB_lEEENS_12float_e4m3_tESJ_NS4_8TiledMMAINS4_8MMA_AtomIJNS4_4SM904GMMA31MMA_64x128x32_F32E5M2E4M3_SS_TNILNSO_7ScaleInE1ELSQ_1EEEEEENS4_6LayoutISC_NS5_IJNSA_ILi0EEESU_SU_EEEEENS5_IJNS4_10UnderscoreESX_SX_EEEEENS4_13SM90_TMA_LOADENS4_14ComposedLayoutINS4_7SwizzleILi2ELi4ELi3EEENS4_18smem_ptr_flag_bitsILi8EEENST_INS5_IJNSA_ILi8EEESF_EEENS5_IJSF_SB_EEEEEEEvNS4_8identityES10_S1A_vS1B_EENS_8epilogue10collective6detail29Sm90TmaWarpSpecializedAdapterINS1E_15DefaultEpilogueISI_SJ_SJ_NS1D_6thread17LinearCombinationISI_Li1EffLNS1I_9ScaleType4KindE0ELNS_15FloatRoundStyleE2ESI_EENS1_15EpilogueDefaultEEEEEvvEEEEvNT_6ParamsE,"a",@progbits
	.sectionflags	@""
	.align	4
.nv.constant0._ZN7cutlass13device_kernelINS_4gemm6kernel13GemmUniversalIN4cute5tupleIJiiiiEEENS1_10collective13CollectiveMmaINS1_37MainloopSm90TmaGmmaWarpSpecializedFP8ILi18ENS5_IJNS4_1CILi1EEESB_SB_EEENS1_32KernelTmaWarpSpecializedPingpongEEENS5_IJNSA_ILi64EEENSA_ILi128EEESF_EEENS_12float_e5m2_tENS5_IJlSB_lEEENS_12float_e4m3_tESJ_NS4_8TiledMMAINS4_8MMA_AtomIJNS4_4SM904GMMA31MMA_64x128x32_F32E5M2E4M3_SS_TNILNSO_7ScaleInE1ELSQ_1EEEEEENS4_6LayoutISC_NS5_IJNSA_ILi0EEESU_SU_EEEEENS5_IJNS4_10UnderscoreESX_SX_EEEEENS4_13SM90_TMA_LOADENS4_14ComposedLayoutINS4_7SwizzleILi2ELi4ELi3EEENS4_18smem_ptr_flag_bitsILi8EEENST_INS5_IJNSA_ILi8EEESF_EEENS5_IJSF_SB_EEEEEEEvNS4_8identityES10_S1A_vS1B_EENS_8epilogue10collective6detail29Sm90TmaWarpSpecializedAdapterINS1E_15DefaultEpilogueISI_SJ_SJ_NS1D_6thread17LinearCombinationISI_Li1EffLNS1I_9ScaleType4KindE0ELNS_15FloatRoundStyleE2ESI_EENS1_15EpilogueDefaultEEEEEvvEEEEvNT_6ParamsE:
	.zero		1664


//--------------------- SYMBOLS --------------------------

	.type		.nv.reservedSmem.offset0,@object
	.size		.nv.reservedSmem.offset0,0x4
